//
// Generated by NVIDIA NVVM Compiler
//
// Compiler Build ID: CL-36424714
// Cuda compilation tools, release 13.0, V13.0.88
// Based on NVVM 20.0.0
//

.version 9.0
.target sm_100
.address_size 64

	// .globl	_Z19stencilKernelSharedPKiPiii
.extern .shared .align 16 .b8 shared[];

.visible .entry _Z19stencilKernelSharedPKiPiii(
	.param .u64 .ptr .align 1 _Z19stencilKernelSharedPKiPiii_param_0,
	.param .u64 .ptr .align 1 _Z19stencilKernelSharedPKiPiii_param_1,
	.param .u32 _Z19stencilKernelSharedPKiPiii_param_2,
	.param .u32 _Z19stencilKernelSharedPKiPiii_param_3
)
{
	.reg .pred 	%p<17>;
	.reg .b32 	%r<203>;
	.reg .b64 	%rd<17>;

	ld.param.u64 	%rd3, [_Z19stencilKernelSharedPKiPiii_param_0];
	ld.param.u64 	%rd2, [_Z19stencilKernelSharedPKiPiii_param_1];
	ld.param.u32 	%r46, [_Z19stencilKernelSharedPKiPiii_param_2];
	ld.param.u32 	%r45, [_Z19stencilKernelSharedPKiPiii_param_3];
	neg.s32 	%r196, %r45;
	cvta.to.global.u64 	%rd1, %rd3;
	mov.u32 	%r2, %tid.x;
	mov.u32 	%r3, %tid.y;
	mov.u32 	%r47, %ctaid.x;
	mov.u32 	%r4, %ntid.x;
	mad.lo.s32 	%r5, %r47, %r4, %r2;
	mov.u32 	%r48, %ctaid.y;
	mov.u32 	%r6, %ntid.y;
	mad.lo.s32 	%r49, %r48, %r6, %r3;
	add.s32 	%r8, %r45, %r2;
	add.s32 	%r9, %r45, %r3;
	max.s32 	%r50, %r5, %r49;
	setp.ge.s32 	%p1, %r50, %r46;
	shl.b32 	%r10, %r45, 1;
	add.s32 	%r11, %r10, %r4;
	mul.lo.s32 	%r12, %r11, %r9;
	add.s32 	%r51, %r12, %r8;
	shl.b32 	%r52, %r51, 2;
	mov.u32 	%r53, shared;
	add.s32 	%r13, %r53, %r52;
	@%p1 bra 	$L__BB0_2;
	mad.lo.s32 	%r54, %r46, %r49, %r5;
	mul.wide.s32 	%rd4, %r54, 4;
	add.s64 	%rd5, %rd1, %rd4;
	ld.global.u32 	%r55, [%rd5];
	st.shared.u32 	[%r13], %r55;
$L__BB0_2:
	setp.ge.s32 	%p2, %r2, %r45;
	@%p2 bra 	$L__BB0_7;
	setp.lt.s32 	%p3, %r5, %r45;
	@%p3 bra 	$L__BB0_5;
	sub.s32 	%r56, %r5, %r45;
	mad.lo.s32 	%r57, %r46, %r49, %r56;
	mul.wide.s32 	%rd6, %r57, 4;
	add.s64 	%rd7, %rd1, %rd6;
	ld.global.u32 	%r58, [%rd7];
	add.s32 	%r59, %r12, %r2;
	shl.b32 	%r60, %r59, 2;
	add.s32 	%r62, %r53, %r60;
	st.shared.u32 	[%r62], %r58;
$L__BB0_5:
	add.s32 	%r14, %r5, %r4;
	setp.ge.u32 	%p4, %r14, %r46;
	@%p4 bra 	$L__BB0_7;
	mad.lo.s32 	%r63, %r46, %r49, %r14;
	mul.wide.u32 	%rd8, %r63, 4;
	add.s64 	%rd9, %rd1, %rd8;
	ld.global.u32 	%r64, [%rd9];
	shl.b32 	%r65, %r4, 2;
	add.s32 	%r66, %r13, %r65;
	st.shared.u32 	[%r66], %r64;
$L__BB0_7:
	setp.ge.s32 	%p5, %r3, %r45;
	@%p5 bra 	$L__BB0_12;
	setp.lt.u32 	%p6, %r49, %r45;
	@%p6 bra 	$L__BB0_10;
	sub.s32 	%r67, %r49, %r45;
	mad.lo.s32 	%r68, %r67, %r46, %r5;
	mul.wide.s32 	%rd10, %r68, 4;
	add.s64 	%rd11, %rd1, %rd10;
	ld.global.u32 	%r69, [%rd11];
	mad.lo.s32 	%r70, %r11, %r3, %r8;
	shl.b32 	%r71, %r70, 2;
	add.s32 	%r73, %r53, %r71;
	st.shared.u32 	[%r73], %r69;
$L__BB0_10:
	add.s32 	%r15, %r49, %r6;
	setp.ge.u32 	%p7, %r15, %r46;
	@%p7 bra 	$L__BB0_12;
	mad.lo.s32 	%r74, %r46, %r15, %r5;
	mul.wide.u32 	%rd12, %r74, 4;
	add.s64 	%rd13, %rd1, %rd12;
	ld.global.u32 	%r75, [%rd13];
	add.s32 	%r76, %r9, %r6;
	mad.lo.s32 	%r77, %r76, %r11, %r8;
	shl.b32 	%r78, %r77, 2;
	add.s32 	%r80, %r53, %r78;
	st.shared.u32 	[%r80], %r75;
$L__BB0_12:
	bar.sync 	0;
	sub.s32 	%r81, %r46, %r45;
	min.s32 	%r82, %r5, %r49;
	setp.lt.s32 	%p8, %r82, %r45;
	setp.ge.s32 	%p9, %r50, %r81;
	or.pred  	%p10, %p9, %p8;
	@%p10 bra 	$L__BB0_23;
	ld.shared.u32 	%r84, [%r13];
	neg.s32 	%r197, %r84;
	setp.lt.s32 	%p11, %r45, %r196;
	@%p11 bra 	$L__BB0_22;
	setp.lt.u32 	%p12, %r10, 7;
	@%p12 bra 	$L__BB0_17;
	add.s32 	%r85, %r10, 1;
	and.b32  	%r86, %r85, -8;
	neg.s32 	%r193, %r86;
	mad.lo.s32 	%r87, %r3, %r11, %r8;
	shl.b32 	%r88, %r87, 2;
	add.s32 	%r192, %r53, %r88;
	shl.b32 	%r90, %r45, 6;
	shl.b32 	%r91, %r4, 5;
	add.s32 	%r19, %r90, %r91;
	shl.b32 	%r92, %r12, 2;
	shl.b32 	%r93, %r2, 2;
	add.s32 	%r94, %r92, %r93;
	add.s32 	%r95, %r94, %r53;
	add.s32 	%r191, %r95, 16;
	shl.b32 	%r96, %r45, 3;
	shl.b32 	%r97, %r4, 2;
	add.s32 	%r21, %r96, %r97;
$L__BB0_16:
	.pragma "nounroll";
	ld.shared.u32 	%r98, [%r192];
	add.s32 	%r99, %r98, %r197;
	ld.shared.u32 	%r100, [%r191+-16];
	add.s32 	%r101, %r99, %r100;
	add.s32 	%r102, %r192, %r21;
	ld.shared.u32 	%r103, [%r102];
	add.s32 	%r104, %r103, %r101;
	ld.shared.u32 	%r105, [%r191+-12];
	add.s32 	%r106, %r104, %r105;
	add.s32 	%r107, %r102, %r21;
	ld.shared.u32 	%r108, [%r107];
	add.s32 	%r109, %r108, %r106;
	ld.shared.u32 	%r110, [%r191+-8];
	add.s32 	%r111, %r109, %r110;
	add.s32 	%r112, %r107, %r21;
	ld.shared.u32 	%r113, [%r112];
	add.s32 	%r114, %r113, %r111;
	ld.shared.u32 	%r115, [%r191+-4];
	add.s32 	%r116, %r114, %r115;
	add.s32 	%r117, %r112, %r21;
	ld.shared.u32 	%r118, [%r117];
	add.s32 	%r119, %r118, %r116;
	ld.shared.u32 	%r120, [%r191];
	add.s32 	%r121, %r119, %r120;
	add.s32 	%r122, %r117, %r21;
	ld.shared.u32 	%r123, [%r122];
	add.s32 	%r124, %r123, %r121;
	ld.shared.u32 	%r125, [%r191+4];
	add.s32 	%r126, %r124, %r125;
	add.s32 	%r127, %r122, %r21;
	ld.shared.u32 	%r128, [%r127];
	add.s32 	%r129, %r128, %r126;
	ld.shared.u32 	%r130, [%r191+8];
	add.s32 	%r131, %r129, %r130;
	add.s32 	%r132, %r127, %r21;
	ld.shared.u32 	%r133, [%r132];
	add.s32 	%r134, %r133, %r131;
	ld.shared.u32 	%r135, [%r191+12];
	add.s32 	%r197, %r134, %r135;
	add.s32 	%r196, %r196, 8;
	add.s32 	%r193, %r193, 8;
	add.s32 	%r192, %r192, %r19;
	add.s32 	%r191, %r191, 32;
	setp.ne.s32 	%p13, %r193, 0;
	@%p13 bra 	$L__BB0_16;
$L__BB0_17:
	and.b32  	%r136, %r10, 6;
	setp.lt.u32 	%p14, %r136, 3;
	@%p14 bra 	$L__BB0_19;
	add.s32 	%r137, %r196, %r9;
	mad.lo.s32 	%r138, %r137, %r11, %r8;
	shl.b32 	%r139, %r138, 2;
	add.s32 	%r141, %r53, %r139;
	ld.shared.u32 	%r142, [%r141];
	add.s32 	%r143, %r142, %r197;
	shl.b32 	%r144, %r196, 2;
	add.s32 	%r145, %r13, %r144;
	ld.shared.u32 	%r146, [%r145];
	add.s32 	%r147, %r143, %r146;
	shl.b32 	%r148, %r11, 2;
	add.s32 	%r149, %r141, %r148;
	ld.shared.u32 	%r150, [%r149];
	add.s32 	%r151, %r150, %r147;
	ld.shared.u32 	%r152, [%r145+4];
	add.s32 	%r153, %r151, %r152;
	add.s32 	%r154, %r149, %r148;
	ld.shared.u32 	%r155, [%r154];
	add.s32 	%r156, %r155, %r153;
	ld.shared.u32 	%r157, [%r145+8];
	add.s32 	%r158, %r156, %r157;
	add.s32 	%r159, %r154, %r148;
	ld.shared.u32 	%r160, [%r159];
	add.s32 	%r161, %r160, %r158;
	ld.shared.u32 	%r162, [%r145+12];
	add.s32 	%r197, %r161, %r162;
	add.s32 	%r196, %r196, 4;
$L__BB0_19:
	and.b32  	%r163, %r45, 1;
	setp.eq.b32 	%p15, %r163, 1;
	not.pred 	%p16, %p15;
	@%p16 bra 	$L__BB0_21;
	add.s32 	%r164, %r196, %r9;
	mad.lo.s32 	%r165, %r164, %r11, %r8;
	shl.b32 	%r166, %r165, 2;
	add.s32 	%r168, %r53, %r166;
	ld.shared.u32 	%r169, [%r168];
	add.s32 	%r170, %r169, %r197;
	shl.b32 	%r171, %r196, 2;
	add.s32 	%r172, %r13, %r171;
	ld.shared.u32 	%r173, [%r172];
	add.s32 	%r174, %r170, %r173;
	shl.b32 	%r175, %r11, 2;
	add.s32 	%r176, %r168, %r175;
	ld.shared.u32 	%r177, [%r176];
	add.s32 	%r178, %r177, %r174;
	ld.shared.u32 	%r179, [%r172+4];
	add.s32 	%r197, %r178, %r179;
	add.s32 	%r196, %r196, 2;
$L__BB0_21:
	add.s32 	%r180, %r196, %r9;
	mad.lo.s32 	%r181, %r180, %r11, %r8;
	shl.b32 	%r182, %r181, 2;
	add.s32 	%r184, %r53, %r182;
	ld.shared.u32 	%r185, [%r184];
	add.s32 	%r186, %r185, %r197;
	shl.b32 	%r187, %r196, 2;
	add.s32 	%r188, %r13, %r187;
	ld.shared.u32 	%r189, [%r188];
	add.s32 	%r197, %r186, %r189;
$L__BB0_22:
	mad.lo.s32 	%r190, %r46, %r49, %r5;
	cvta.to.global.u64 	%rd14, %rd2;
	mul.wide.s32 	%rd15, %r190, 4;
	add.s64 	%rd16, %rd14, %rd15;
	st.global.u32 	[%rd16], %r197;
$L__BB0_23:
	ret;

}
	// .globl	_Z12matmulKernelPKiS0_Pii
.visible .entry _Z12matmulKernelPKiS0_Pii(
	.param .u64 .ptr .align 1 _Z12matmulKernelPKiS0_Pii_param_0,
	.param .u64 .ptr .align 1 _Z12matmulKernelPKiS0_Pii_param_1,
	.param .u64 .ptr .align 1 _Z12matmulKernelPKiS0_Pii_param_2,
	.param .u32 _Z12matmulKernelPKiS0_Pii_param_3
)
{
	.reg .pred 	%p<10>;
	.reg .b32 	%r<105>;
	.reg .b64 	%rd<67>;

	ld.param.u64 	%rd14, [_Z12matmulKernelPKiS0_Pii_param_0];
	ld.param.u64 	%rd15, [_Z12matmulKernelPKiS0_Pii_param_1];
	ld.param.u32 	%r30, [_Z12matmulKernelPKiS0_Pii_param_3];
	cvta.to.global.u64 	%rd1, %rd15;
	cvta.to.global.u64 	%rd2, %rd14;
	mov.u32 	%r31, %ctaid.y;
	mov.u32 	%r32, %ntid.y;
	mov.u32 	%r33, %tid.y;
	mad.lo.s32 	%r1, %r31, %r32, %r33;
	mov.u32 	%r34, %ctaid.x;
	mov.u32 	%r35, %ntid.x;
	mov.u32 	%r36, %tid.x;
	mad.lo.s32 	%r2, %r34, %r35, %r36;
	max.s32 	%r37, %r1, %r2;
	setp.ge.s32 	%p1, %r37, %r30;
	@%p1 bra 	$L__BB1_13;
	mul.lo.s32 	%r3, %r30, %r1;
	and.b32  	%r4, %r30, 7;
	setp.lt.u32 	%p2, %r30, 8;
	mov.b32 	%r99, 0;
	mov.u32 	%r104, %r99;
	@%p2 bra 	$L__BB1_4;
	and.b32  	%r99, %r30, 2147483640;
	neg.s32 	%r93, %r99;
	mul.wide.s32 	%rd16, %r30, 4;
	add.s64 	%rd3, %rd1, %rd16;
	shl.b32 	%r7, %r30, 3;
	mul.wide.s32 	%rd17, %r30, 8;
	add.s64 	%rd4, %rd1, %rd17;
	mul.wide.s32 	%rd18, %r30, 12;
	add.s64 	%rd5, %rd1, %rd18;
	mul.wide.s32 	%rd19, %r30, 16;
	add.s64 	%rd6, %rd1, %rd19;
	mul.wide.s32 	%rd20, %r30, 20;
	add.s64 	%rd7, %rd1, %rd20;
	mul.wide.s32 	%rd21, %r30, 24;
	add.s64 	%rd8, %rd1, %rd21;
	mul.wide.s32 	%rd22, %r30, 28;
	add.s64 	%rd9, %rd1, %rd22;
	mul.wide.u32 	%rd23, %r3, 4;
	add.s64 	%rd24, %rd23, %rd2;
	add.s64 	%rd66, %rd24, 16;
	mov.b32 	%r104, 0;
	mov.u32 	%r92, %r2;
$L__BB1_3:
	.pragma "nounroll";
	mul.wide.s32 	%rd25, %r92, 4;
	add.s64 	%rd26, %rd3, %rd25;
	add.s64 	%rd27, %rd4, %rd25;
	add.s64 	%rd28, %rd5, %rd25;
	add.s64 	%rd29, %rd6, %rd25;
	add.s64 	%rd30, %rd7, %rd25;
	add.s64 	%rd31, %rd8, %rd25;
	add.s64 	%rd32, %rd9, %rd25;
	add.s64 	%rd33, %rd1, %rd25;
	ld.global.u32 	%r41, [%rd66+-16];
	ld.global.u32 	%r42, [%rd33];
	mad.lo.s32 	%r43, %r42, %r41, %r104;
	ld.global.u32 	%r44, [%rd66+-12];
	ld.global.u32 	%r45, [%rd26];
	mad.lo.s32 	%r46, %r45, %r44, %r43;
	ld.global.u32 	%r47, [%rd66+-8];
	ld.global.u32 	%r48, [%rd27];
	mad.lo.s32 	%r49, %r48, %r47, %r46;
	ld.global.u32 	%r50, [%rd66+-4];
	ld.global.u32 	%r51, [%rd28];
	mad.lo.s32 	%r52, %r51, %r50, %r49;
	ld.global.u32 	%r53, [%rd66];
	ld.global.u32 	%r54, [%rd29];
	mad.lo.s32 	%r55, %r54, %r53, %r52;
	ld.global.u32 	%r56, [%rd66+4];
	ld.global.u32 	%r57, [%rd30];
	mad.lo.s32 	%r58, %r57, %r56, %r55;
	ld.global.u32 	%r59, [%rd66+8];
	ld.global.u32 	%r60, [%rd31];
	mad.lo.s32 	%r61, %r60, %r59, %r58;
	ld.global.u32 	%r62, [%rd66+12];
	ld.global.u32 	%r63, [%rd32];
	mad.lo.s32 	%r104, %r63, %r62, %r61;
	add.s32 	%r93, %r93, 8;
	add.s32 	%r92, %r92, %r7;
	add.s64 	%rd66, %rd66, 32;
	setp.ne.s32 	%p3, %r93, 0;
	@%p3 bra 	$L__BB1_3;
$L__BB1_4:
	setp.eq.s32 	%p4, %r4, 0;
	@%p4 bra 	$L__BB1_12;
	and.b32  	%r17, %r30, 3;
	setp.lt.u32 	%p5, %r4, 4;
	@%p5 bra 	$L__BB1_7;
	add.s32 	%r65, %r99, %r3;
	mul.wide.u32 	%rd34, %r65, 4;
	add.s64 	%rd35, %rd2, %rd34;
	ld.global.u32 	%r66, [%rd35];
	mad.lo.s32 	%r67, %r99, %r30, %r2;
	mul.wide.s32 	%rd36, %r67, 4;
	add.s64 	%rd37, %rd1, %rd36;
	ld.global.u32 	%r68, [%rd37];
	mad.lo.s32 	%r69, %r68, %r66, %r104;
	cvt.u64.u32 	%rd38, %r3;
	cvt.u64.u32 	%rd39, %r99;
	add.s64 	%rd40, %rd39, %rd38;
	shl.b64 	%rd41, %rd40, 2;
	add.s64 	%rd42, %rd2, %rd41;
	ld.global.u32 	%r70, [%rd42+4];
	mul.wide.s32 	%rd43, %r30, 4;
	add.s64 	%rd44, %rd37, %rd43;
	ld.global.u32 	%r71, [%rd44];
	mad.lo.s32 	%r72, %r71, %r70, %r69;
	ld.global.u32 	%r73, [%rd42+8];
	add.s64 	%rd45, %rd44, %rd43;
	ld.global.u32 	%r74, [%rd45];
	mad.lo.s32 	%r75, %r74, %r73, %r72;
	ld.global.u32 	%r76, [%rd42+12];
	add.s64 	%rd46, %rd45, %rd43;
	ld.global.u32 	%r77, [%rd46];
	mad.lo.s32 	%r104, %r77, %r76, %r75;
	add.s32 	%r99, %r99, 4;
$L__BB1_7:
	setp.eq.s32 	%p6, %r17, 0;
	@%p6 bra 	$L__BB1_12;
	setp.eq.s32 	%p7, %r17, 1;
	@%p7 bra 	$L__BB1_10;
	add.s32 	%r79, %r99, %r3;
	mul.wide.u32 	%rd47, %r79, 4;
	add.s64 	%rd48, %rd2, %rd47;
	ld.global.u32 	%r80, [%rd48];
	mad.lo.s32 	%r81, %r99, %r30, %r2;
	mul.wide.s32 	%rd49, %r81, 4;
	add.s64 	%rd50, %rd1, %rd49;
	ld.global.u32 	%r82, [%rd50];
	mad.lo.s32 	%r83, %r82, %r80, %r104;
	cvt.u64.u32 	%rd51, %r3;
	cvt.u64.u32 	%rd52, %r99;
	add.s64 	%rd53, %rd52, %rd51;
	shl.b64 	%rd54, %rd53, 2;
	add.s64 	%rd55, %rd2, %rd54;
	ld.global.u32 	%r84, [%rd55+4];
	mul.wide.s32 	%rd56, %r30, 4;
	add.s64 	%rd57, %rd50, %rd56;
	ld.global.u32 	%r85, [%rd57];
	mad.lo.s32 	%r104, %r85, %r84, %r83;
	add.s32 	%r99, %r99, 2;
$L__BB1_10:
	and.b32  	%r86, %r30, 1;
	setp.eq.b32 	%p8, %r86, 1;
	not.pred 	%p9, %p8;
	@%p9 bra 	$L__BB1_12;
	add.s32 	%r87, %r99, %r3;
	mul.wide.u32 	%rd58, %r87, 4;
	add.s64 	%rd59, %rd2, %rd58;
	ld.global.u32 	%r88, [%rd59];
	mad.lo.s32 	%r89, %r99, %r30, %r2;
	mul.wide.s32 	%rd60, %r89, 4;
	add.s64 	%rd61, %rd1, %rd60;
	ld.global.u32 	%r90, [%rd61];
	mad.lo.s32 	%r104, %r90, %r88, %r104;
$L__BB1_12:
	ld.param.u64 	%rd65, [_Z12matmulKernelPKiS0_Pii_param_2];
	add.s32 	%r91, %r3, %r2;
	cvta.to.global.u64 	%rd62, %rd65;
	mul.wide.s32 	%rd63, %r91, 4;
	add.s64 	%rd64, %rd62, %rd63;
	st.global.u32 	[%rd64], %r104;
$L__BB1_13:
	ret;

}


// ===== COMPILED SASS (sm_100) =====

	.target	sm_100

	.elftype	@"ET_EXEC"


//--------------------- .note.nv.tkinfo           --------------------------
	.section	.note.nv.tkinfo,"",@"SHT_NOTE"
	.sectionflags	@"SHF_NOTE_NV_TKINFO"
	.tkinfo
        /*0018*/ 	.word	0x00000002
        /*0030*/ 	.string	""
        /*0030*/ 	.string	"ptxas"
        /*0030*/ 	.string	"Cuda compilation tools, release 13.0, V13.0.88"
        /*0030*/ 	.string	"Build cuda_13.0.r13.0/compiler.36424714_0"
        /*0030*/ 	.string	"-arch sm_100 -m 64 "



//--------------------- .note.nv.cuinfo           --------------------------
	.section	.note.nv.cuinfo,"",@"SHT_NOTE"
	.sectionflags	@"SHF_NOTE_NV_CUINFO"
        /*0018*/ 	.short	0x0002
        /*001a*/ 	.short	0x0064
        /*001c*/ 	.short	0x0082
	.zero		2


//--------------------- .nv.info                  --------------------------
	.section	.nv.info,"",@"SHT_CUDA_INFO"
	.align	4


	//----- nvinfo : EIATTR_REGCOUNT
	.align		4
        /*0000*/ 	.byte	0x04, 0x2f
        /*0002*/ 	.short	(.L_1 - .L_0)
	.align		4
.L_0:
        /*0004*/ 	.word	index@(_Z19stencilKernelSharedPKiPiii)
        /*0008*/ 	.word	0x0000001d


	//----- nvinfo : EIATTR_FRAME_SIZE
	.align		4
.L_1:
        /*000c*/ 	.byte	0x04, 0x11
        /*000e*/ 	.short	(.L_3 - .L_2)
	.align		4
.L_2:
        /*0010*/ 	.word	index@(_Z19stencilKernelSharedPKiPiii)
        /*0014*/ 	.word	0x00000000


	//----- nvinfo : EIATTR_REGCOUNT
	.align		4
.L_3:
        /*0018*/ 	.byte	0x04, 0x2f
        /*001a*/ 	.short	(.L_5 - .L_4)
	.align		4
.L_4:
        /*001c*/ 	.word	index@(_Z12matmulKernelPKiS0_Pii)
        /*0020*/ 	.word	0x0000001e


	//----- nvinfo : EIATTR_FRAME_SIZE
	.align		4
.L_5:
        /*0024*/ 	.byte	0x04, 0x11
        /*0026*/ 	.short	(.L_7 - .L_6)
	.align		4
.L_6:
        /*0028*/ 	.word	index@(_Z12matmulKernelPKiS0_Pii)
        /*002c*/ 	.word	0x00000000


	//----- nvinfo : EIATTR_MIN_STACK_SIZE
	.align		4
.L_7:
        /*0030*/ 	.byte	0x04, 0x12
        /*0032*/ 	.short	(.L_9 - .L_8)
	.align		4
.L_8:
        /*0034*/ 	.word	index@(_Z12matmulKernelPKiS0_Pii)
        /*0038*/ 	.word	0x00000000


	//----- nvinfo : EIATTR_MIN_STACK_SIZE
	.align		4
.L_9:
        /*003c*/ 	.byte	0x04, 0x12
        /*003e*/ 	.short	(.L_11 - .L_10)
	.align		4
.L_10:
        /*0040*/ 	.word	index@(_Z19stencilKernelSharedPKiPiii)
        /*0044*/ 	.word	0x00000000
.L_11:


//--------------------- .nv.compat                --------------------------
	.section	.nv.compat,"",@"SHT_CUDA_COMPAT_INFO"
	.align	4
        /*0000*/ 	.byte	0x02, 0x09, 0x00, 0x00, 0x02, 0x02, 0x01, 0x00, 0x02, 0x05, 0x05, 0x00, 0x03, 0x07, 0x01, 0x01
        /*0010*/ 	.byte	0x02, 0x03, 0x00, 0x00, 0x02, 0x06, 0x01, 0x00, 0x04, 0x0b, 0x08, 0x00, 0x09, 0x00, 0x00, 0x00
        /*0020*/ 	.byte	0x00, 0x00, 0x00, 0x00


//--------------------- .nv.info._Z12matmulKernelPKiS0_Pii --------------------------
	.section	.nv.info._Z12matmulKernelPKiS0_Pii,"",@"SHT_CUDA_INFO"
	.sectionflags	@""
	.align	4


	//----- nvinfo : EIATTR_CUDA_API_VERSION
	.align		4
        /*0000*/ 	.byte	0x04, 0x37
        /*0002*/ 	.short	(.L_13 - .L_12)
.L_12:
        /*0004*/ 	.word	0x00000082


	//----- nvinfo : EIATTR_KPARAM_INFO
	.align		4
.L_13:
        /*0008*/ 	.byte	0x04, 0x17
        /*000a*/ 	.short	(.L_15 - .L_14)
.L_14:
        /*000c*/ 	.word	0x00000000
        /*0010*/ 	.short	0x0003
        /*0012*/ 	.short	0x0018
        /*0014*/ 	.byte	0x00, 0xf0, 0x11, 0x00


	//----- nvinfo : EIATTR_KPARAM_INFO
	.align		4
.L_15:
        /*0018*/ 	.byte	0x04, 0x17
        /*001a*/ 	.short	(.L_17 - .L_16)
.L_16:
        /*001c*/ 	.word	0x00000000
        /*0020*/ 	.short	0x0002
        /*0022*/ 	.short	0x0010
        /*0024*/ 	.byte	0x00, 0xf5, 0x21, 0x00


	//----- nvinfo : EIATTR_KPARAM_INFO
	.align		4
.L_17:
        /*0028*/ 	.byte	0x04, 0x17
        /*002a*/ 	.short	(.L_19 - .L_18)
.L_18:
        /*002c*/ 	.word	0x00000000
        /*0030*/ 	.short	0x0001
        /*0032*/ 	.short	0x0008
        /*0034*/ 	.byte	0x00, 0xf5, 0x21, 0x00


	//----- nvinfo : EIATTR_KPARAM_INFO
	.align		4
.L_19:
        /*0038*/ 	.byte	0x04, 0x17
        /*003a*/ 	.short	(.L_21 - .L_20)
.L_20:
        /*003c*/ 	.word	0x00000000
        /*0040*/ 	.short	0x0000
        /*0042*/ 	.short	0x0000
        /*0044*/ 	.byte	0x00, 0xf5, 0x21, 0x00


	//----- nvinfo : EIATTR_SPARSE_MMA_MASK
	.align		4
.L_21:
        /*0048*/ 	.byte	0x03, 0x50
        /*004a*/ 	.short	0x0000


	//----- nvinfo : EIATTR_MAXREG_COUNT
	.align		4
        /*004c*/ 	.byte	0x03, 0x1b
        /*004e*/ 	.short	0x00ff


	//----- nvinfo : EIATTR_MERCURY_ISA_VERSION
	.align		4
        /*0050*/ 	.byte	0x03, 0x5f
        /*0052*/ 	.short	0x0101


	//----- nvinfo : EIATTR_VRC_CTA_INIT_COUNT
	.align		4
        /*0054*/ 	.byte	0x02, 0x4a
	.zero		1
	.zero		1


	//----- nvinfo : EIATTR_EXIT_INSTR_OFFSETS
	.align		4
        /*0058*/ 	.byte	0x04, 0x1c
        /*005a*/ 	.short	(.L_23 - .L_22)


	//   ....[0]....
.L_22:
        /*005c*/ 	.word	0x000000c0


	//   ....[1]....
        /*0060*/ 	.word	0x00000a90


	//----- nvinfo : EIATTR_CBANK_PARAM_SIZE
	.align		4
.L_23:
        /*0064*/ 	.byte	0x03, 0x19
        /*0066*/ 	.short	0x001c


	//----- nvinfo : EIATTR_PARAM_CBANK
	.align		4
        /*0068*/ 	.byte	0x04, 0x0a
        /*006a*/ 	.short	(.L_25 - .L_24)
	.align		4
.L_24:
        /*006c*/ 	.word	index@(.nv.constant0._Z12matmulKernelPKiS0_Pii)
        /*0070*/ 	.short	0x0380
        /*0072*/ 	.short	0x001c


	//----- nvinfo : EIATTR_SW_WAR
	.align		4
.L_25:
        /*0074*/ 	.byte	0x04, 0x36
        /*0076*/ 	.short	(.L_27 - .L_26)
.L_26:
        /*0078*/ 	.word	0x00000008
.L_27:


//--------------------- .nv.info._Z19stencilKernelSharedPKiPiii --------------------------
	.section	.nv.info._Z19stencilKernelSharedPKiPiii,"",@"SHT_CUDA_INFO"
	.sectionflags	@""
	.align	4


	//----- nvinfo : EIATTR_CUDA_API_VERSION
	.align		4
        /*0000*/ 	.byte	0x04, 0x37
        /*0002*/ 	.short	(.L_29 - .L_28)
.L_28:
        /*0004*/ 	.word	0x00000082


	//----- nvinfo : EIATTR_KPARAM_INFO
	.align		4
.L_29:
        /*0008*/ 	.byte	0x04, 0x17
        /*000a*/ 	.short	(.L_31 - .L_30)
.L_30:
        /*000c*/ 	.word	0x00000000
        /*0010*/ 	.short	0x0003
        /*0012*/ 	.short	0x0014
        /*0014*/ 	.byte	0x00, 0xf0, 0x11, 0x00


	//----- nvinfo : EIATTR_KPARAM_INFO
	.align		4
.L_31:
        /*0018*/ 	.byte	0x04, 0x17
        /*001a*/ 	.short	(.L_33 - .L_32)
.L_32:
        /*001c*/ 	.word	0x00000000
        /*0020*/ 	.short	0x0002
        /*0022*/ 	.short	0x0010
        /*0024*/ 	.byte	0x00, 0xf0, 0x11, 0x00


	//----- nvinfo : EIATTR_KPARAM_INFO
	.align		4
.L_33:
        /*0028*/ 	.byte	0x04, 0x17
        /*002a*/ 	.short	(.L_35 - .L_34)
.L_34:
        /*002c*/ 	.word	0x00000000
        /*0030*/ 	.short	0x0001
        /*0032*/ 	.short	0x0008
        /*0034*/ 	.byte	0x00, 0xf5, 0x21, 0x00


	//----- nvinfo : EIATTR_KPARAM_INFO
	.align		4
.L_35:
        /*0038*/ 	.byte	0x04, 0x17
        /*003a*/ 	.short	(.L_37 - .L_36)
.L_36:
        /*003c*/ 	.word	0x00000000
        /*0040*/ 	.short	0x0000
        /*0042*/ 	.short	0x0000
        /*0044*/ 	.byte	0x00, 0xf5, 0x21, 0x00


	//----- nvinfo : EIATTR_SPARSE_MMA_MASK
	.align		4
.L_37:
        /*0048*/ 	.byte	0x03, 0x50
        /*004a*/ 	.short	0x0000


	//----- nvinfo : EIATTR_MAXREG_COUNT
	.align		4
        /*004c*/ 	.byte	0x03, 0x1b
        /*004e*/ 	.short	0x00ff


	//----- nvinfo : EIATTR_NUM_BARRIERS
	.align		4
        /*0050*/ 	.byte	0x02, 0x4c
        /*0052*/ 	.byte	0x01
	.zero		1


	//----- nvinfo : EIATTR_MERCURY_ISA_VERSION
	.align		4
        /*0054*/ 	.byte	0x03, 0x5f
        /*0056*/ 	.short	0x0101


	//----- nvinfo : EIATTR_VRC_CTA_INIT_COUNT
	.align		4
        /*0058*/ 	.byte	0x02, 0x4a
	.zero		1
	.zero		1


	//----- nvinfo : EIATTR_EXIT_INSTR_OFFSETS
	.align		4
        /*005c*/ 	.byte	0x04, 0x1c
        /*005e*/ 	.short	(.L_39 - .L_38)


	//   ....[0]....
.L_38:
        /*0060*/ 	.word	0x000004d0


	//   ....[1]....
        /*0064*/ 	.word	0x00000b60


	//----- nvinfo : EIATTR_CRS_STACK_SIZE
	.align		4
.L_39:
        /*0068*/ 	.byte	0x04, 0x1e
        /*006a*/ 	.short	(.L_41 - .L_40)
.L_40:
        /*006c*/ 	.word	0x00000000


	//----- nvinfo : EIATTR_CBANK_PARAM_SIZE
	.align		4
.L_41:
        /*0070*/ 	.byte	0x03, 0x19
        /*0072*/ 	.short	0x0018


	//----- nvinfo : EIATTR_PARAM_CBANK
	.align		4
        /*0074*/ 	.byte	0x04, 0x0a
        /*0076*/ 	.short	(.L_43 - .L_42)
	.align		4
.L_42:
        /*0078*/ 	.word	index@(.nv.constant0._Z19stencilKernelSharedPKiPiii)
        /*007c*/ 	.short	0x0380
        /*007e*/ 	.short	0x0018


	//----- nvinfo : EIATTR_SW_WAR
	.align		4
.L_43:
        /*0080*/ 	.byte	0x04, 0x36
        /*0082*/ 	.short	(.L_45 - .L_44)
.L_44:
        /*0084*/ 	.word	0x00000008
.L_45:


//--------------------- .nv.callgraph             --------------------------
	.section	.nv.callgraph,"",@"SHT_CUDA_CALLGRAPH"
	.align	4
	.sectionentsize	8
	.align		4
        /*0000*/ 	.word	0x00000000
	.align		4
        /*0004*/ 	.word	0xffffffff
	.align		4
        /*0008*/ 	.word	0x00000000
	.align		4
        /*000c*/ 	.word	0xfffffffe
	.align		4
        /*0010*/ 	.word	0x00000000
	.align		4
        /*0014*/ 	.word	0xfffffffd
	.align		4
        /*0018*/ 	.word	0x00000000
	.align		4
        /*001c*/ 	.word	0xfffffffc


//--------------------- .text._Z12matmulKernelPKiS0_Pii --------------------------
	.section	.text._Z12matmulKernelPKiS0_Pii,"ax",@progbits
	.align	128
        .global         _Z12matmulKernelPKiS0_Pii
        .type           _Z12matmulKernelPKiS0_Pii,@function
        .size           _Z12matmulKernelPKiS0_Pii,(.L_x_15 - _Z12matmulKernelPKiS0_Pii)
        .other          _Z12matmulKernelPKiS0_Pii,@"STO_CUDA_ENTRY STV_DEFAULT"
_Z12matmulKernelPKiS0_Pii:
.text._Z12matmulKernelPKiS0_Pii:
[----:B------:R-:W-:Y:S01]  /*0000*/  LDC R1, c[0x0][0x37c] ;  /* 0x0000df00ff017b82 */ /* 0x000fe20000000800 */
[----:B------:R-:W0:Y:S07]  /*0010*/  S2R R0, SR_TID.Y ;  /* 0x0000000000007919 */ /* 0x000e2e0000002200 */
[----:B------:R-:W0:Y:S01]  /*0020*/  S2UR UR4, SR_CTAID.Y ;  /* 0x00000000000479c3 */ /* 0x000e220000002600 */
[----:B------:R-:W1:Y:S01]  /*0030*/  LDCU UR20, c[0x0][0x398] ;  /* 0x00007300ff1477ac */ /* 0x000e620008000800 */
[----:B------:R-:W2:Y:S06]  /*0040*/  S2R R3, SR_TID.X ;  /* 0x0000000000037919 */ /* 0x000eac0000002100 */
[----:B------:R-:W0:Y:S08]  /*0050*/  LDC R13, c[0x0][0x364] ;  /* 0x0000d900ff0d7b82 */ /* 0x000e300000000800 */
[----:B------:R-:W2:Y:S08]  /*0060*/  S2UR UR5, SR_CTAID.X ;  /* 0x00000000000579c3 */ /* 0x000eb00000002500 */
[----:B------:R-:W2:Y:S01]  /*0070*/  LDC R2, c[0x0][0x360] ;  /* 0x0000d800ff027b82 */ /* 0x000ea20000000800 */
[----:B0-----:R-:W-:-:S02]  /*0080*/  IMAD R13, R13, UR4, R0 ;  /* 0x000000040d0d7c24 */ /* 0x001fc4000f8e0200 */
[----:B--2---:R-:W-:-:S05]  /*0090*/  IMAD R0, R2, UR5, R3 ;  /* 0x0000000502007c24 */ /* 0x004fca000f8e0203 */
[----:B------:R-:W-:-:S04]  /*00a0*/  VIMNMX R2, PT, PT, R13, R0, !PT ;  /* 0x000000000d027248 */ /* 0x000fc80007fe0100 */
[----:B-1----:R-:W-:-:S13]  /*00b0*/  ISETP.GE.AND P0, PT, R2, UR20, PT ;  /* 0x0000001402007c0c */ /* 0x002fda000bf06270 */
[----:B------:R-:W-:Y:S05]  /*00c0*/  @P0 EXIT ;  /* 0x000000000000094d */ /* 0x000fea0003800000 */
[----:B------:R-:W-:Y:S01]  /*00d0*/  UISETP.GE.U32.AND UP0, UPT, UR20, 0x8, UPT ;  /* 0x000000081400788c */ /* 0x000fe2000bf06070 */
[----:B------:R-:W-:Y:S02]  /*00e0*/  HFMA2 R12, -RZ, RZ, 0, 0 ;  /* 0x00000000ff0c7431 */ /* 0x000fe400000001ff */
[----:B------:R-:W-:Y:S01]  /*00f0*/  IMAD R13, R13, UR20, RZ ;  /* 0x000000140d0d7c24 */ /* 0x000fe2000f8e02ff */
[----:B------:R-:W-:Y:S01]  /*0100*/  UMOV UR4, URZ ;  /* 0x000000ff00047c82 */ /* 0x000fe20008000000 */
[----:B------:R-:W0:Y:S04]  /*0110*/  LDCU.64 UR18, c[0x0][0x358] ;  /* 0x00006b00ff1277ac */ /* 0x000e280008000a00 */
[----:B------:R-:W-:Y:S05]  /*0120*/  BRA.U !UP0, `(.L_x_0) ;  /* 0x0000000508047547 */ /* 0x000fea000b800000 */
[----:B------:R-:W1:Y:S01]  /*0130*/  LDCU.128 UR24, c[0x0][0x380] ;  /* 0x00007000ff1877ac */ /* 0x000e620008000c00 */
[----:B------:R-:W-:Y:S02]  /*0140*/  MOV R12, RZ ;  /* 0x000000ff000c7202 */ /* 0x000fe40000000f00 */
[----:B------:R-:W-:Y:S01]  /*0150*/  MOV R14, R0 ;  /* 0x00000000000e7202 */ /* 0x000fe20000000f00 */
[----:B------:R-:W-:-:S04]  /*0160*/  ULOP3.LUT UR4, UR20, 0x7ffffff8, URZ, 0xc0, !UPT ;  /* 0x7ffffff814047892 */ /* 0x000fc8000f8ec0ff */
[----:B------:R-:W-:Y:S01]  /*0170*/  UIADD3 UR5, UPT, UPT, -UR4, URZ, URZ ;  /* 0x000000ff04057290 */ /* 0x000fe2000fffe1ff */
[----:B-1----:R-:W-:Y:S01]  /*0180*/  MOV R2, UR24 ;  /* 0x0000001800027c02 */ /* 0x002fe20008000f00 */
[----:B------:R-:W-:Y:S01]  /*0190*/  UIMAD.WIDE UR6, UR20, 0x8, UR26 ;  /* 0x00000008140678a5 */ /* 0x000fe2000f8e021a */
[----:B------:R-:W-:Y:S01]  /*01a0*/  MOV R3, UR25 ;  /* 0x0000001900037c02 */ /* 0x000fe20008000f00 */
[----:B------:R-:W-:Y:S02]  /*01b0*/  UIMAD.WIDE UR8, UR20, 0xc, UR26 ;  /* 0x0000000c140878a5 */ /* 0x000fe4000f8e021a */
[----:B------:R-:W-:Y:S01]  /*01c0*/  UIMAD.WIDE UR10, UR20, 0x10, UR26 ;  /* 0x00000010140a78a5 */ /* 0x000fe2000f8e021a */
[----:B------:R-:W-:Y:S01]  /*01d0*/  IMAD.WIDE.U32 R2, R13, 0x4, R2 ;  /* 0x000000040d027825 */ /* 0x000fe200078e0002 */
[----:B------:R-:W-:Y:S02]  /*01e0*/  UIMAD.WIDE UR12, UR20, 0x14, UR26 ;  /* 0x00000014140c78a5 */ /* 0x000fe4000f8e021a */
[----:B------:R-:W-:Y:S01]  /*01f0*/  UIMAD.WIDE UR14, UR20, 0x18, UR26 ;  /* 0x00000018140e78a5 */ /* 0x000fe2000f8e021a */
[----:B------:R-:W-:Y:S01]  /*0200*/  IADD3 R2, P0, PT, R2, 0x10, RZ ;  /* 0x0000001002027810 */ /* 0x000fe20007f1e0ff */
[----:B------:R-:W-:-:S03]  /*0210*/  UIMAD.WIDE UR16, UR20, 0x1c, UR26 ;  /* 0x0000001c141078a5 */ /* 0x000fc6000f8e021a */
[----:B------:R-:W-:-:S09]  /*0220*/  IADD3.X R3, PT, PT, RZ, R3, RZ, P0, !PT ;  /* 0x00000003ff037210 */ /* 0x000fd200007fe4ff */
.L_x_1:
[----:B------:R-:W-:Y:S01]  /*0230*/  UIMAD.WIDE UR22, UR20, 0x4, UR26 ;  /* 0x00000004141678a5 */ /* 0x000fe2000f8e021a */
[----:B------:R-:W-:Y:S02]  /*0240*/  IMAD.MOV.U32 R23, RZ, RZ, 0x4 ;  /* 0x00000004ff177424 */ /* 0x000fe400078e00ff */
[----:B------:R-:W-:Y:S01]  /*0250*/  HFMA2 R11, -RZ, RZ, 0, 2.384185791015625e-07 ;  /* 0x00000004ff0b7431 */ /* 0x000fe200000001ff */
[----:B------:R-:W-:Y:S01]  /*0260*/  MOV R25, 0x4 ;  /* 0x0000000400197802 */ /* 0x000fe20000000f00 */
[----:B0-----:R-:W2:Y:S01]  /*0270*/  LDG.E R21, desc[UR18][R2.64+-0x10] ;  /* 0xfffff01202157981 */ /* 0x001ea2000c1e1900 */
[C---:B------:R-:W-:Y:S01]  /*0280*/  IMAD.WIDE R22, R14.reuse, R23, UR26 ;  /* 0x0000001a0e167e25 */ /* 0x040fe2000f8e0217 */
[----:B------:R-:W-:Y:S02]  /*0290*/  MOV R8, UR22 ;  /* 0x0000001600087c02 */ /* 0x000fe40008000f00 */
[----:B------:R-:W-:Y:S01]  /*02a0*/  MOV R9, UR23 ;  /* 0x0000001700097c02 */ /* 0x000fe20008000f00 */
[----:B------:R-:W3:Y:S02]  /*02b0*/  LDG.E R19, desc[UR18][R2.64+-0xc] ;  /* 0xfffff41202137981 */ /* 0x000ee4000c1e1900 */
[----:B------:R-:W-:-:S02]  /*02c0*/  IMAD.WIDE R8, R14, 0x4, R8 ;  /* 0x000000040e087825 */ /* 0x000fc400078e0208 */
[----:B------:R-:W2:Y:S01]  /*02d0*/  LDG.E R22, desc[UR18][R22.64] ;  /* 0x0000001216167981 */ /* 0x000ea2000c1e1900 */
[----:B------:R-:W-:Y:S01]  /*02e0*/  MOV R5, 0x4 ;  /* 0x0000000400057802 */ /* 0x000fe20000000f00 */
[C---:B------:R-:W-:Y:S02]  /*02f0*/  IMAD.WIDE R24, R14.reuse, R25, UR6 ;  /* 0x000000060e187e25 */ /* 0x040fe4000f8e0219 */
[----:B------:R0:W3:Y:S02]  /*0300*/  LDG.E R20, desc[UR18][R8.64] ;  /* 0x0000001208147981 */ /* 0x0000e4000c1e1900 */
[----:B------:R-:W-:Y:S02]  /*0310*/  IMAD.WIDE R10, R14, R11, UR8 ;  /* 0x000000080e0a7e25 */ /* 0x000fe4000f8e020b */
[----:B------:R-:W4:Y:S04]  /*0320*/  LDG.E R18, desc[UR18][R24.64] ;  /* 0x0000001218127981 */ /* 0x000f28000c1e1900 */
[----:B------:R-:W4:Y:S01]  /*0330*/  LDG.E R17, desc[UR18][R2.64+-0x8] ;  /* 0xfffff81202117981 */ /* 0x000f22000c1e1900 */
[----:B0-----:R-:W-:-:S02]  /*0340*/  HFMA2 R9, -RZ, RZ, 0, 2.384185791015625e-07 ;  /* 0x00000004ff097431 */ /* 0x001fc400000001ff */
[----:B------:R-:W-:Y:S01]  /*0350*/  IMAD.MOV.U32 R7, RZ, RZ, 0x4 ;  /* 0x00000004ff077424 */ /* 0x000fe200078e00ff */
[----:B------:R0:W5:Y:S01]  /*0360*/  LDG.E R16, desc[UR18][R10.64] ;  /* 0x000000120a107981 */ /* 0x000162000c1e1900 */
[----:B------:R-:W-:-:S03]  /*0370*/  IMAD.WIDE R4, R14, R5, UR10 ;  /* 0x0000000a0e047e25 */ /* 0x000fc6000f8e0205 */
[----:B------:R-:W5:Y:S01]  /*0380*/  LDG.E R15, desc[UR18][R2.64+-0x4] ;  /* 0xfffffc12020f7981 */ /* 0x000f62000c1e1900 */
[C---:B------:R-:W-:Y:S01]  /*0390*/  IMAD.WIDE R6, R14.reuse, R7, UR12 ;  /* 0x0000000c0e067e25 */ /* 0x040fe2000f8e0207 */
[----:B------:R-:W-:Y:S02]  /*03a0*/  MOV R27, 0x4 ;  /* 0x00000004001b7802 */ /* 0x000fe40000000f00 */
[----:B------:R1:W5:Y:S01]  /*03b0*/  LDG.E R4, desc[UR18][R4.64] ;  /* 0x0000001204047981 */ /* 0x000362000c1e1900 */
[----:B------:R-:W-:-:S03]  /*03c0*/  IMAD.WIDE R8, R14, R9, UR14 ;  /* 0x0000000e0e087e25 */ /* 0x000fc6000f8e0209 */
[----:B------:R-:W5:Y:S01]  /*03d0*/  LDG.E R23, desc[UR18][R2.64] ;  /* 0x0000001202177981 */ /* 0x000f62000c1e1900 */
[----:B0-----:R-:W-:-:S03]  /*03e0*/  IMAD.WIDE R10, R14, R27, UR16 ;  /* 0x000000100e0a7e25 */ /* 0x001fc6000f8e021b */
[----:B------:R-:W5:Y:S04]  /*03f0*/  LDG.E R7, desc[UR18][R6.64] ;  /* 0x0000001206077981 */ /* 0x000f68000c1e1900 */
[----:B------:R-:W5:Y:S04]  /*0400*/  LDG.E R24, desc[UR18][R2.64+0x4] ;  /* 0x0000041202187981 */ /* 0x000f68000c1e1900 */
[----:B------:R-:W5:Y:S04]  /*0410*/  LDG.E R8, desc[UR18][R8.64] ;  /* 0x0000001208087981 */ /* 0x000f68000c1e1900 */
[----:B------:R-:W5:Y:S04]  /*0420*/  LDG.E R25, desc[UR18][R2.64+0x8] ;  /* 0x0000081202197981 */ /* 0x000f68000c1e1900 */
[----:B------:R-:W5:Y:S04]  /*0430*/  LDG.E R10, desc[UR18][R10.64] ;  /* 0x000000120a0a7981 */ /* 0x000f68000c1e1900 */
[----:B------:R0:W5:Y:S01]  /*0440*/  LDG.E R27, desc[UR18][R2.64+0xc] ;  /* 0x00000c12021b7981 */ /* 0x000162000c1e1900 */
[----:B------:R-:W-:-:S04]  /*0450*/  UIADD3 UR5, UPT, UPT, UR5, 0x8, URZ ;  /* 0x0000000805057890 */ /* 0x000fc8000fffe0ff */
[----:B------:R-:W-:Y:S01]  /*0460*/  UISETP.NE.AND UP0, UPT, UR5, URZ, UPT ;  /* 0x000000ff0500728c */ /* 0x000fe2000bf05270 */
[----:B-1----:R-:W-:Y:S02]  /*0470*/  MOV R5, UR20 ;  /* 0x0000001400057c02 */ /* 0x002fe40008000f00 */
[----:B0-----:R-:W-:Y:S02]  /*0480*/  IADD3 R2, P0, PT, R2, 0x20, RZ ;  /* 0x0000002002027810 */ /* 0x001fe40007f1e0ff */
[----:B------:R-:W-:Y:S02]  /*0490*/  LEA R14, R5, R14, 0x3 ;  /* 0x0000000e050e7211 */ /* 0x000fe400078e18ff */
[----:B------:R-:W-:Y:S01]  /*04a0*/  IADD3.X R3, PT, PT, RZ, R3, RZ, P0, !PT ;  /* 0x00000003ff037210 */ /* 0x000fe200007fe4ff */
[----:B--2---:R-:W-:-:S04]  /*04b0*/  IMAD R21, R21, R22, R12 ;  /* 0x0000001615157224 */ /* 0x004fc800078e020c */
[----:B---3--:R-:W-:-:S04]  /*04c0*/  IMAD R19, R19, R20, R21 ;  /* 0x0000001413137224 */ /* 0x008fc800078e0215 */
[----:B----4-:R-:W-:-:S04]  /*04d0*/  IMAD R17, R17, R18, R19 ;  /* 0x0000001211117224 */ /* 0x010fc800078e0213 */
[----:B-----5:R-:W-:-:S04]  /*04e0*/  IMAD R15, R15, R16, R17 ;  /* 0x000000100f0f7224 */ /* 0x020fc800078e0211 */
[----:B------:R-:W-:-:S04]  /*04f0*/  IMAD R4, R23, R4, R15 ;  /* 0x0000000417047224 */ /* 0x000fc800078e020f */
[----:B------:R-:W-:-:S04]  /*0500*/  IMAD R4, R24, R7, R4 ;  /* 0x0000000718047224 */ /* 0x000fc800078e0204 */
[----:B------:R-:W-:-:S04]  /*0510*/  IMAD R4, R25, R8, R4 ;  /* 0x0000000819047224 */ /* 0x000fc800078e0204 */
[----:B------:R-:W-:Y:S01]  /*0520*/  IMAD R12, R27, R10, R4 ;  /* 0x0000000a1b0c7224 */ /* 0x000fe200078e0204 */
[----:B------:R-:W-:Y:S06]  /*0530*/  BRA.U UP0, `(.L_x_1) ;  /* 0xfffffffd003c7547 */ /* 0x000fec000b83ffff */
.L_x_0:
[----:B------:R-:W-:-:S04]  /*0540*/  ULOP3.LUT UR6, UR20, 0x7, URZ, 0xc0, !UPT ;  /* 0x0000000714067892 */ /* 0x000fc8000f8ec0ff */
[----:B------:R-:W-:-:S09]  /*0550*/  UISETP.NE.AND UP0, UPT, UR6, URZ, UPT ;  /* 0x000000ff0600728c */ /* 0x000fd2000bf05270 */
[----:B------:R-:W-:Y:S05]  /*0560*/  BRA.U !UP0, `(.L_x_2) ;  /* 0x0000000508387547 */ /* 0x000fea000b800000 */
[----:B------:R-:W-:Y:S02]  /*0570*/  UISETP.GE.U32.AND UP0, UPT, UR6, 0x4, UPT ;  /* 0x000000040600788c */ /* 0x000fe4000bf06070 */
[----:B------:R-:W-:-:S04]  /*0580*/  ULOP3.LUT UR5, UR20, 0x3, URZ, 0xc0, !UPT ;  /* 0x0000000314057892 */ /* 0x000fc8000f8ec0ff */
[----:B------:R-:W-:-:S03]  /*0590*/  UISETP.NE.AND UP1, UPT, UR5, URZ, UPT ;  /* 0x000000ff0500728c */ /* 0x000fc6000bf25270 */
[----:B------:R-:W-:Y:S08]  /*05a0*/  BRA.U !UP0, `(.L_x_3) ;  /* 0x00000001087c7547 */ /* 0x000ff0000b800000 */
[----:B------:R-:W1:Y:S01]  /*05b0*/  LDC.64 R6, c[0x0][0x388] ;  /* 0x0000e200ff067b82 */ /* 0x000e620000000a00 */
[----:B------:R-:W2:Y:S01]  /*05c0*/  LDCU.64 UR6, c[0x0][0x380] ;  /* 0x00007000ff0677ac */ /* 0x000ea20008000a00 */
[----:B------:R-:W-:Y:S01]  /*05d0*/  IMAD.U32 R9, RZ, RZ, UR4 ;  /* 0x00000004ff097e24 */ /* 0x000fe2000f8e00ff */
[C---:B------:R-:W-:Y:S02]  /*05e0*/  IADD3 R3, PT, PT, R13.reuse, UR4, RZ ;  /* 0x000000040d037c10 */ /* 0x040fe4000fffe0ff */
[----:B------:R-:W-:Y:S01]  /*05f0*/  IADD3 R10, P0, PT, R13, UR4, RZ ;  /* 0x000000040d0a7c10 */ /* 0x000fe2000ff1e0ff */
[----:B------:R-:W-:Y:S01]  /*0600*/  IMAD R9, R9, UR20, R0 ;  /* 0x0000001409097c24 */ /* 0x000fe2000f8e0200 */
[----:B------:R-:W-:Y:S01]  /*0610*/  MOV R11, UR20 ;  /* 0x00000014000b7c02 */ /* 0x000fe20008000f00 */
[----:B------:R-:W3:Y:S01]  /*0620*/  LDC.64 R4, c[0x0][0x380] ;  /* 0x0000e000ff047b82 */ /* 0x000ee20000000a00 */
[----:B------:R-:W-:Y:S01]  /*0630*/  MOV R15, UR20 ;  /* 0x00000014000f7c02 */ /* 0x000fe20008000f00 */
[----:B-1----:R-:W-:Y:S01]  /*0640*/  IMAD.WIDE R6, R9, 0x4, R6 ;  /* 0x0000000409067825 */ /* 0x002fe200078e0206 */
[----:B------:R-:W-:-:S05]  /*0650*/  MOV R9, UR20 ;  /* 0x0000001400097c02 */ /* 0x000fca0008000f00 */
[----:B------:R-:W-:Y:S02]  /*0660*/  IMAD.WIDE R8, R9, 0x4, R6 ;  /* 0x0000000409087825 */ /* 0x000fe400078e0206 */
[----:B0-----:R-:W4:Y:S02]  /*0670*/  LDG.E R6, desc[UR18][R6.64] ;  /* 0x0000001206067981 */ /* 0x001f24000c1e1900 */
[----:B---3--:R-:W-:Y:S01]  /*0680*/  IMAD.WIDE.U32 R4, R3, 0x4, R4 ;  /* 0x0000000403047825 */ /* 0x008fe200078e0004 */
[----:B------:R-:W-:Y:S01]  /*0690*/  IADD3.X R3, PT, PT, RZ, RZ, RZ, P0, !PT ;  /* 0x000000ffff037210 */ /* 0x000fe200007fe4ff */
[----:B------:R-:W3:Y:S01]  /*06a0*/  LDG.E R17, desc[UR18][R8.64] ;  /* 0x0000001208117981 */ /* 0x000ee2000c1e1900 */
[----:B--2---:R-:W-:-:S03]  /*06b0*/  LEA R2, P0, R10, UR6, 0x2 ;  /* 0x000000060a027c11 */ /* 0x004fc6000f8010ff */
[----:B------:R-:W4:Y:S01]  /*06c0*/  LDG.E R5, desc[UR18][R4.64] ;  /* 0x0000001204057981 */ /* 0x000f22000c1e1900 */
[----:B------:R-:W-:Y:S01]  /*06d0*/  LEA.HI.X R3, R10, UR7, R3, 0x2, P0 ;  /* 0x000000070a037c11 */ /* 0x000fe200080f1403 */
[----:B------:R-:W-:-:S04]  /*06e0*/  IMAD.WIDE R10, R11, 0x4, R8 ;  /* 0x000000040b0a7825 */ /* 0x000fc800078e0208 */
[----:B------:R-:W3:Y:S01]  /*06f0*/  LDG.E R16, desc[UR18][R2.64+0x4] ;  /* 0x0000041202107981 */ /* 0x000ee2000c1e1900 */
[----:B------:R-:W-:-:S03]  /*0700*/  IMAD.WIDE R14, R15, 0x4, R10 ;  /* 0x000000040f0e7825 */ /* 0x000fc600078e020a */
[----:B------:R-:W2:Y:S04]  /*0710*/  LDG.E R19, desc[UR18][R10.64] ;  /* 0x000000120a137981 */ /* 0x000ea8000c1e1900 */
[----:B------:R-:W2:Y:S04]  /*0720*/  LDG.E R18, desc[UR18][R2.64+0x8] ;  /* 0x0000081202127981 */ /* 0x000ea8000c1e1900 */
[----:B------:R-:W5:Y:S04]  /*0730*/  LDG.E R20, desc[UR18][R2.64+0xc] ;  /* 0x00000c1202147981 */ /* 0x000f68000c1e1900 */
[----:B------:R-:W5:Y:S01]  /*0740*/  LDG.E R14, desc[UR18][R14.64] ;  /* 0x000000120e0e7981 */ /* 0x000f62000c1e1900 */
[----:B------:R-:W-:Y:S01]  /*0750*/  UIADD3 UR4, UPT, UPT, UR4, 0x4, URZ ;  /* 0x0000000404047890 */ /* 0x000fe2000fffe0ff */
[----:B----4-:R-:W-:-:S04]  /*0760*/  IMAD R5, R5, R6, R12 ;  /* 0x0000000605057224 */ /* 0x010fc800078e020c */
[----:B---3--:R-:W-:-:S04]  /*0770*/  IMAD R5, R16, R17, R5 ;  /* 0x0000001110057224 */ /* 0x008fc800078e0205 */
[----:B--2---:R-:W-:-:S04]  /*0780*/  IMAD R5, R18, R19, R5 ;  /* 0x0000001312057224 */ /* 0x004fc800078e0205 */
[----:B-----5:R-:W-:-:S07]  /*0790*/  IMAD R12, R20, R14, R5 ;  /* 0x0000000e140c7224 */ /* 0x020fce00078e0205 */
.L_x_3:
[----:B------:R-:W-:Y:S05]  /*07a0*/  BRA.U !UP1, `(.L_x_2) ;  /* 0x0000000109a87547 */ /* 0x000fea000b800000 */
[----:B------:R-:W-:Y:S01]  /*07b0*/  UISETP.NE.AND UP0, UPT, UR5, 0x1, UPT ;  /* 0x000000010500788c */ /* 0x000fe2000bf05270 */
[----:B------:R-:W-:Y:S01]  /*07c0*/  MOV R7, UR4 ;  /* 0x0000000400077c02 */ /* 0x000fe20008000f00 */
[----:B------:R-:W-:Y:S02]  /*07d0*/  ULOP3.LUT UR5, UR20, 0x1, URZ, 0xc0, !UPT ;  /* 0x0000000114057892 */ /* 0x000fe4000f8ec0ff */
[----:B------:R-:W-:Y:S02]  /*07e0*/  MOV R15, UR20 ;  /* 0x00000014000f7c02 */ /* 0x000fe40008000f00 */
[----:B------:R-:W-:Y:S01]  /*07f0*/  UISETP.NE.U32.AND UP1, UPT, UR5, 0x1, UPT ;  /* 0x000000010500788c */ /* 0x000fe2000bf25070 */
[----:B------:R-:W-:-:S04]  /*0800*/  PLOP3.LUT P1, PT, PT, PT, UP0, 0x80, 0x8 ;  /* 0x000000000008781c */ /* 0x000fc80003f2f008 */
[----:B------:R-:W1:Y:S01]  /*0810*/  @UP0 LDCU.128 UR8, c[0x0][0x380] ;  /* 0x00007000ff0807ac */ /* 0x000e620008000c00 */
[----:B------:R-:W-:Y:S01]  /*0820*/  PLOP3.LUT P0, PT, PT, PT, UP1, 0x80, 0x8 ;  /* 0x000000000008781c */ /* 0x000fe20003f0f018 */
[----:B------:R-:W2:Y:S04]  /*0830*/  @UP0 LDCU.64 UR6, c[0x0][0x380] ;  /* 0x00007000ff0607ac */ /* 0x000ea80008000a00 */
[----:B------:R-:W3:Y:S03]  /*0840*/  @!UP1 LDCU.128 UR12, c[0x0][0x380] ;  /* 0x00007000ff0c97ac */ /* 0x000ee60008000c00 */
[C---:B------:R-:W-:Y:S02]  /*0850*/  @P1 IADD3 R3, PT, PT, R13.reuse, UR4, RZ ;  /* 0x000000040d031c10 */ /* 0x040fe4000fffe0ff */
[----:B------:R-:W-:Y:S01]  /*0860*/  @P1 IADD3 R6, P2, PT, R13, UR4, RZ ;  /* 0x000000040d061c10 */ /* 0x000fe2000ff5e0ff */
[----:B------:R-:W-:Y:S01]  /*0870*/  @UP0 UIADD3 UR4, UPT, UPT, UR4, 0x2, URZ ;  /* 0x0000000204040890 */ /* 0x000fe2000fffe0ff */
[----:B-1----:R-:W-:Y:S01]  /*0880*/  MOV R11, UR9 ;  /* 0x00000009000b7c02 */ /* 0x002fe20008000f00 */
[----:B------:R-:W-:Y:S01]  /*0890*/  IMAD.U32 R10, RZ, RZ, UR8 ;  /* 0x00000008ff0a7e24 */ /* 0x000fe2000f8e00ff */
[----:B------:R-:W-:-:S02]  /*08a0*/  MOV R4, UR10 ;  /* 0x0000000a00047c02 */ /* 0x000fc40008000f00 */
[----:B------:R-:W-:Y:S01]  /*08b0*/  MOV R5, UR11 ;  /* 0x0000000b00057c02 */ /* 0x000fe20008000f00 */
[----:B------:R-:W-:-:S04]  /*08c0*/  @P1 IMAD.WIDE.U32 R10, R3, 0x4, R10 ;  /* 0x00000004030a1825 */ /* 0x000fc800078e000a */
[----:B------:R-:W-:Y:S01]  /*08d0*/  @P1 IMAD R3, R7, UR20, R0 ;  /* 0x0000001407031c24 */ /* 0x000fe2000f8e0200 */
[----:B------:R-:W-:Y:S01]  /*08e0*/  @P1 IADD3.X R7, PT, PT, RZ, RZ, RZ, P2, !PT ;  /* 0x000000ffff071210 */ /* 0x000fe200017fe4ff */
[----:B------:R-:W-:Y:S01]  /*08f0*/  IMAD.U32 R19, RZ, RZ, UR4 ;  /* 0x00000004ff137e24 */ /* 0x000fe2000f8e00ff */
[C---:B--2---:R-:W-:Y:S01]  /*0900*/  @P1 LEA R2, P2, R6.reuse, UR6, 0x2 ;  /* 0x0000000606021c11 */ /* 0x044fe2000f8410ff */
[----:B------:R-:W-:Y:S01]  /*0910*/  @P1 IMAD.WIDE R4, R3, 0x4, R4 ;  /* 0x0000000403041825 */ /* 0x000fe200078e0204 */
[----:B------:R-:W-:Y:S01]  /*0920*/  @!P0 IADD3 R17, PT, PT, R13, UR4, RZ ;  /* 0x000000040d118c10 */ /* 0x000fe2000fffe0ff */
[----:B0-----:R-:W2:Y:S01]  /*0930*/  @P1 LDG.E R11, desc[UR18][R10.64] ;  /* 0x000000120a0b1981 */ /* 0x001ea2000c1e1900 */
[----:B------:R-:W-:Y:S01]  /*0940*/  @P1 LEA.HI.X R3, R6, UR7, R7, 0x2, P2 ;  /* 0x0000000706031c11 */ /* 0x000fe200090f1407 */
[----:B------:R-:W-:Y:S01]  /*0950*/  @!P0 IMAD R19, R19, UR20, R0 ;  /* 0x0000001413138c24 */ /* 0x000fe2000f8e0200 */
[----:B---3--:R-:W-:Y:S01]  /*0960*/  MOV R6, UR12 ;  /* 0x0000000c00067c02 */ /* 0x008fe20008000f00 */
[----:B------:R-:W-:Y:S01]  /*0970*/  @P1 IMAD.WIDE R14, R15, 0x4, R4 ;  /* 0x000000040f0e1825 */ /* 0x000fe200078e0204 */
[----:B------:R-:W-:Y:S01]  /*0980*/  MOV R7, UR13 ;  /* 0x0000000d00077c02 */ /* 0x000fe20008000f00 */
[----:B------:R-:W2:Y:S01]  /*0990*/  @P1 LDG.E R4, desc[UR18][R4.64] ;  /* 0x0000001204041981 */ /* 0x000ea2000c1e1900 */
[----:B------:R-:W-:-:S02]  /*09a0*/  MOV R8, UR14 ;  /* 0x0000000e00087c02 */ /* 0x000fc40008000f00 */
[----:B------:R-:W-:Y:S01]  /*09b0*/  MOV R9, UR15 ;  /* 0x0000000f00097c02 */ /* 0x000fe20008000f00 */
[----:B------:R-:W-:Y:S01]  /*09c0*/  @!P0 IMAD.WIDE.U32 R6, R17, 0x4, R6 ;  /* 0x0000000411068825 */ /* 0x000fe200078e0006 */
[----:B------:R-:W3:Y:S03]  /*09d0*/  @P1 LDG.E R14, desc[UR18][R14.64] ;  /* 0x000000120e0e1981 */ /* 0x000ee6000c1e1900 */
[----:B------:R-:W-:Y:S01]  /*09e0*/  @!P0 IMAD.WIDE R8, R19, 0x4, R8 ;  /* 0x0000000413088825 */ /* 0x000fe200078e0208 */
[----:B------:R-:W3:Y:S04]  /*09f0*/  @P1 LDG.E R2, desc[UR18][R2.64+0x4] ;  /* 0x0000041202021981 */ /* 0x000ee8000c1e1900 */
[----:B------:R-:W4:Y:S04]  /*0a00*/  @!P0 LDG.E R7, desc[UR18][R6.64] ;  /* 0x0000001206078981 */ /* 0x000f28000c1e1900 */
[----:B------:R-:W4:Y:S01]  /*0a10*/  @!P0 LDG.E R8, desc[UR18][R8.64] ;  /* 0x0000001208088981 */ /* 0x000f22000c1e1900 */
[----:B--2---:R-:W-:-:S04]  /*0a20*/  @P1 IMAD R11, R11, R4, R12 ;  /* 0x000000040b0b1224 */ /* 0x004fc800078e020c */
[----:B---3--:R-:W-:-:S04]  /*0a30*/  @P1 IMAD R12, R2, R14, R11 ;  /* 0x0000000e020c1224 */ /* 0x008fc800078e020b */
[----:B----4-:R-:W-:-:S07]  /*0a40*/  @!P0 IMAD R12, R7, R8, R12 ;  /* 0x00000008070c8224 */ /* 0x010fce00078e020c */
.L_x_2:
[----:B------:R-:W1:Y:S01]  /*0a50*/  LDC.64 R2, c[0x0][0x390] ;  /* 0x0000e400ff027b82 */ /* 0x000e620000000a00 */
[----:B------:R-:W-:-:S05]  /*0a60*/  IADD3 R13, PT, PT, R0, R13, RZ ;  /* 0x0000000d000d7210 */ /* 0x000fca0007ffe0ff */
[----:B-1----:R-:W-:-:S05]  /*0a70*/  IMAD.WIDE R2, R13, 0x4, R2 ;  /* 0x000000040d027825 */ /* 0x002fca00078e0202 */
[----:B0-----:R-:W-:Y:S01]  /*0a80*/  STG.E desc[UR18][R2.64], R12 ;  /* 0x0000000c02007986 */ /* 0x001fe2000c101912 */
[----:B------:R-:W-:Y:S05]  /*0a90*/  EXIT ;  /* 0x000000000000794d */ /* 0x000fea0003800000 */
.L_x_4:
[----:B------:R-:W-:-:S00]  /*0aa0*/  BRA `(.L_x_4) ;  /* 0xfffffffc00fc7947 */ /* 0x000fc0000383ffff */
[----:B------:R-:W-:-:S00]  /*0ab0*/  NOP ;  /* 0x0000000000007918 */ /* 0x000fc00000000000 */
        /* <DEDUP_REMOVED lines=12> */
.L_x_15:


//--------------------- .text._Z19stencilKernelSharedPKiPiii --------------------------
	.section	.text._Z19stencilKernelSharedPKiPiii,"ax",@progbits
	.align	128
        .global         _Z19stencilKernelSharedPKiPiii
        .type           _Z19stencilKernelSharedPKiPiii,@function
        .size           _Z19stencilKernelSharedPKiPiii,(.L_x_16 - _Z19stencilKernelSharedPKiPiii)
        .other          _Z19stencilKernelSharedPKiPiii,@"STO_CUDA_ENTRY STV_DEFAULT"
_Z19stencilKernelSharedPKiPiii:
.text._Z19stencilKernelSharedPKiPiii:
[----:B------:R-:W-:Y:S01]  /*0000*/  LDC R1, c[0x0][0x37c] ;  /* 0x0000df00ff017b82 */ /* 0x000fe20000000800 */
[----:B------:R-:W0:Y:S07]  /*0010*/  S2R R0, SR_TID.X ;  /* 0x0000000000007919 */ /* 0x000e2e0000002100 */
[----:B------:R-:W0:Y:S01]  /*0020*/  LDC R3, c[0x0][0x360] ;  /* 0x0000d800ff037b82 */ /* 0x000e220000000800 */
[----:B------:R-:W1:Y:S01]  /*0030*/  LDCU.64 UR6, c[0x0][0x358] ;  /* 0x00006b00ff0677ac */ /* 0x000e620008000a00 */
[----:B------:R-:W2:Y:S06]  /*0040*/  S2R R2, SR_TID.Y ;  /* 0x0000000000027919 */ /* 0x000eac0000002200 */
[----:B------:R-:W0:Y:S08]  /*0050*/  S2UR UR4, SR_CTAID.X ;  /* 0x00000000000479c3 */ /* 0x000e300000002500 */
[----:B------:R-:W2:Y:S08]  /*0060*/  S2UR UR5, SR_CTAID.Y ;  /* 0x00000000000579c3 */ /* 0x000eb00000002600 */
[----:B------:R-:W2:Y:S08]  /*0070*/  LDC R5, c[0x0][0x364] ;  /* 0x0000d900ff057b82 */ /* 0x000eb00000000800 */
[----:B------:R-:W3:Y:S01]  /*0080*/  LDC.64 R12, c[0x0][0x390] ;  /* 0x0000e400ff0c7b82 */ /* 0x000ee20000000a00 */
[----:B0-----:R-:W-:-:S02]  /*0090*/  IMAD R7, R3, UR4, R0 ;  /* 0x0000000403077c24 */ /* 0x001fc4000f8e0200 */
[----:B--2---:R-:W-:-:S05]  /*00a0*/  IMAD R4, R5, UR5, R2 ;  /* 0x0000000505047c24 */ /* 0x004fca000f8e0202 */
[----:B------:R-:W-:-:S04]  /*00b0*/  VIMNMX R17, PT, PT, R7, R4, !PT ;  /* 0x0000000407117248 */ /* 0x000fc80007fe0100 */
[----:B---3--:R-:W-:-:S13]  /*00c0*/  ISETP.GE.AND P1, PT, R17, R12, PT ;  /* 0x0000000c1100720c */ /* 0x008fda0003f26270 */
[----:B------:R-:W0:Y:S01]  /*00d0*/  @!P1 LDC.64 R14, c[0x0][0x380] ;  /* 0x0000e000ff0e9b82 */ /* 0x000e220000000a00 */
[----:B------:R-:W-:-:S04]  /*00e0*/  @!P1 IMAD R9, R4, R12, R7 ;  /* 0x0000000c04099224 */ /* 0x000fc800078e0207 */
[----:B0-----:R-:W-:-:S06]  /*00f0*/  @!P1 IMAD.WIDE R14, R9, 0x4, R14 ;  /* 0x00000004090e9825 */ /* 0x001fcc00078e020e */
[----:B-1----:R-:W2:Y:S01]  /*0100*/  @!P1 LDG.E R15, desc[UR6][R14.64] ;  /* 0x000000060e0f9981 */ /* 0x002ea2000c1e1900 */
[----:B------:R-:W0:Y:S01]  /*0110*/  S2UR UR5, SR_CgaCtaId ;  /* 0x00000000000579c3 */ /* 0x000e220000008800 */
[----:B------:R-:W-:Y:S01]  /*0120*/  IMAD.SHL.U32 R6, R13, 0x2, RZ ;  /* 0x000000020d067824 */ /* 0x000fe200078e00ff */
[----:B------:R-:W-:Y:S01]  /*0130*/  VIMNMX R10, PT, PT, R7, R4, PT ;  /* 0x00000004070a7248 */ /* 0x000fe20003fe0100 */
[----:B------:R-:W-:Y:S01]  /*0140*/  IMAD.IADD R8, R2, 0x1, R13 ;  /* 0x0000000102087824 */ /* 0x000fe200078e020d */
[----:B------:R-:W-:Y:S01]  /*0150*/  UMOV UR4, 0x400 ;  /* 0x0000040000047882 */ /* 0x000fe20000000000 */
[----:B------:R-:W-:Y:S01]  /*0160*/  IMAD.IADD R9, R6, 0x1, R3 ;  /* 0x0000000106097824 */ /* 0x000fe200078e0203 */
[-C--:B------:R-:W-:Y:S01]  /*0170*/  ISETP.GE.AND P0, PT, R10, R13.reuse, PT ;  /* 0x0000000d0a00720c */ /* 0x080fe20003f06270 */
[C---:B------:R-:W-:Y:S01]  /*0180*/  IMAD.IADD R10, R0.reuse, 0x1, R13 ;  /* 0x00000001000a7824 */ /* 0x040fe200078e020d */
[----:B------:R-:W-:Y:S01]  /*0190*/  ISETP.GE.AND P3, PT, R0, R13, PT ;  /* 0x0000000d0000720c */ /* 0x000fe20003f66270 */
[----:B------:R-:W-:Y:S01]  /*01a0*/  IMAD R11, R8, R9, RZ ;  /* 0x00000009080b7224 */ /* 0x000fe200078e02ff */
[----:B------:R-:W-:Y:S01]  /*01b0*/  IADD3 R16, PT, PT, -R13, R12, RZ ;  /* 0x0000000c0d107210 */ /* 0x000fe20007ffe1ff */
[----:B------:R-:W-:Y:S01]  /*01c0*/  BSSY.RECONVERGENT B0, `(.L_x_5) ;  /* 0x0000019000007945 */ /* 0x000fe20003800200 */
[----:B------:R-:W-:Y:S01]  /*01d0*/  ISETP.GE.AND P2, PT, R2, R13, PT ;  /* 0x0000000d0200720c */ /* 0x000fe20003f46270 */
[----:B------:R-:W-:Y:S01]  /*01e0*/  IMAD.IADD R18, R10, 0x1, R11 ;  /* 0x000000010a127824 */ /* 0x000fe200078e020b */
[----:B------:R-:W-:Y:S01]  /*01f0*/  ISETP.GE.OR P0, PT, R17, R16, !P0 ;  /* 0x000000101100720c */ /* 0x000fe20004706670 */
[----:B0-----:R-:W-:-:S06]  /*0200*/  ULEA UR4, UR5, UR4, 0x18 ;  /* 0x0000000405047291 */ /* 0x001fcc000f8ec0ff */
[----:B------:R-:W-:-:S05]  /*0210*/  LEA R18, R18, UR4, 0x2 ;  /* 0x0000000412127c11 */ /* 0x000fca000f8e10ff */
[----:B--2---:R0:W-:Y:S01]  /*0220*/  @!P1 STS [R18], R15 ;  /* 0x0000000f12009388 */ /* 0x0041e20000000800 */
[----:B------:R-:W-:Y:S05]  /*0230*/  @P3 BRA `(.L_x_6) ;  /* 0x0000000000443947 */ /* 0x000fea0003800000 */
[C---:B------:R-:W-:Y:S01]  /*0240*/  IMAD.IADD R21, R7.reuse, 0x1, R3 ;  /* 0x0000000107157824 */ /* 0x040fe200078e0203 */
[----:B------:R-:W-:-:S04]  /*0250*/  ISETP.GE.AND P1, PT, R7, R13, PT ;  /* 0x0000000d0700720c */ /* 0x000fc80003f26270 */
[----:B------:R-:W-:-:S09]  /*0260*/  ISETP.GE.U32.AND P3, PT, R21, R12, PT ;  /* 0x0000000c1500720c */ /* 0x000fd20003f66070 */
[----:B------:R-:W1:Y:S01]  /*0270*/  @P1 LDC.64 R16, c[0x0][0x380] ;  /* 0x0000e000ff101b82 */ /* 0x000e620000000a00 */
[----:B------:R-:W-:-:S03]  /*0280*/  @P1 IADD3 R19, PT, PT, R7, -R13, RZ ;  /* 0x8000000d07131210 */ /* 0x000fc60007ffe0ff */
[CC--:B------:R-:W-:Y:S02]  /*0290*/  @!P3 IMAD R21, R4.reuse, R12.reuse, R21 ;  /* 0x0000000c0415b224 */ /* 0x0c0fe400078e0215 */
[----:B------:R-:W-:Y:S02]  /*02a0*/  @P1 IMAD R19, R4, R12, R19 ;  /* 0x0000000c04131224 */ /* 0x000fe400078e0213 */
[----:B0-----:R-:W0:Y:S02]  /*02b0*/  @!P3 LDC.64 R14, c[0x0][0x380] ;  /* 0x0000e000ff0ebb82 */ /* 0x001e240000000a00 */
[----:B-1----:R-:W-:-:S06]  /*02c0*/  @P1 IMAD.WIDE R16, R19, 0x4, R16 ;  /* 0x0000000413101825 */ /* 0x002fcc00078e0210 */
[----:B------:R-:W2:Y:S01]  /*02d0*/  @P1 LDG.E R16, desc[UR6][R16.64] ;  /* 0x0000000610101981 */ /* 0x000ea2000c1e1900 */
[----:B0-----:R-:W-:-:S06]  /*02e0*/  @!P3 IMAD.WIDE.U32 R14, R21, 0x4, R14 ;  /* 0x00000004150eb825 */ /* 0x001fcc00078e000e */
[----:B------:R-:W3:Y:S01]  /*02f0*/  @!P3 LDG.E R14, desc[UR6][R14.64] ;  /* 0x000000060e0eb981 */ /* 0x000ee2000c1e1900 */
[----:B------:R-:W-:Y:S02]  /*0300*/  @P1 IMAD.IADD R19, R11, 0x1, R0 ;  /* 0x000000010b131824 */ /* 0x000fe400078e0200 */
[----:B------:R-:W-:-:S03]  /*0310*/  @!P3 IMAD R21, R3, 0x4, R18 ;  /* 0x000000040315b824 */ /* 0x000fc600078e0212 */
[----:B------:R-:W-:-:S05]  /*0320*/  @P1 LEA R19, R19, UR4, 0x2 ;  /* 0x0000000413131c11 */ /* 0x000fca000f8e10ff */
[----:B--2---:R1:W-:Y:S04]  /*0330*/  @P1 STS [R19], R16 ;  /* 0x0000001013001388 */ /* 0x0043e80000000800 */
[----:B---3--:R1:W-:Y:S02]  /*0340*/  @!P3 STS [R21], R14 ;  /* 0x0000000e1500b388 */ /* 0x0083e40000000800 */
.L_x_6:
[----:B------:R-:W-:Y:S05]  /*0350*/  BSYNC.RECONVERGENT B0 ;  /* 0x0000000000007941 */ /* 0x000fea0003800200 */
.L_x_5:
[----:B------:R-:W-:Y:S04]  /*0360*/  BSSY.RECONVERGENT B0, `(.L_x_7) ;  /* 0x0000015000007945 */ /* 0x000fe80003800200 */
[----:B------:R-:W-:Y:S05]  /*0370*/  @P2 BRA `(.L_x_8) ;  /* 0x00000000004c2947 */ /* 0x000fea0003800000 */
[C---:B-1----:R-:W-:Y:S01]  /*0380*/  IMAD.IADD R21, R4.reuse, 0x1, R5 ;  /* 0x0000000104157824 */ /* 0x042fe200078e0205 */
[----:B------:R-:W-:-:S04]  /*0390*/  ISETP.GE.U32.AND P1, PT, R4, R13, PT ;  /* 0x0000000d0400720c */ /* 0x000fc80003f26070 */
[----:B------:R-:W-:-:S09]  /*03a0*/  ISETP.GE.U32.AND P2, PT, R21, R12, PT ;  /* 0x0000000c1500720c */ /* 0x000fd20003f46070 */
[----:B------:R-:W1:Y:S01]  /*03b0*/  @P1 LDC.64 R16, c[0x0][0x380] ;  /* 0x0000e000ff101b82 */ /* 0x000e620000000a00 */
[----:B------:R-:W-:-:S03]  /*03c0*/  @P1 IADD3 R19, PT, PT, R4, -R13, RZ ;  /* 0x8000000d04131210 */ /* 0x000fc60007ffe0ff */
[-CC-:B------:R-:W-:Y:S02]  /*03d0*/  @!P2 IMAD R21, R21, R12.reuse, R7.reuse ;  /* 0x0000000c1515a224 */ /* 0x180fe400078e0207 */
[----:B------:R-:W-:Y:S02]  /*03e0*/  @P1 IMAD R19, R19, R12, R7 ;  /* 0x0000000c13131224 */ /* 0x000fe400078e0207 */
[----:B0-----:R-:W0:Y:S02]  /*03f0*/  @!P2 LDC.64 R14, c[0x0][0x380] ;  /* 0x0000e000ff0eab82 */ /* 0x001e240000000a00 */
[----:B-1----:R-:W-:-:S06]  /*0400*/  @P1 IMAD.WIDE R16, R19, 0x4, R16 ;  /* 0x0000000413101825 */ /* 0x002fcc00078e0210 */
[----:B------:R-:W2:Y:S01]  /*0410*/  @P1 LDG.E R16, desc[UR6][R16.64] ;  /* 0x0000000610101981 */ /* 0x000ea2000c1e1900 */
[----:B0-----:R-:W-:-:S06]  /*0420*/  @!P2 IMAD.WIDE.U32 R14, R21, 0x4, R14 ;  /* 0x00000004150ea825 */ /* 0x001fcc00078e000e */
[----:B------:R-:W3:Y:S01]  /*0430*/  @!P2 LDG.E R14, desc[UR6][R14.64] ;  /* 0x000000060e0ea981 */ /* 0x000ee2000c1e1900 */
[----:B------:R-:W-:Y:S02]  /*0440*/  @!P2 IMAD.IADD R19, R8, 0x1, R5 ;  /* 0x000000010813a824 */ /* 0x000fe400078e0205 */
[C-C-:B------:R-:W-:Y:S02]  /*0450*/  @P1 IMAD R5, R9.reuse, R2, R10.reuse ;  /* 0x0000000209051224 */ /* 0x140fe400078e020a */
[----:B------:R-:W-:-:S03]  /*0460*/  @!P2 IMAD R19, R9, R19, R10 ;  /* 0x000000130913a224 */ /* 0x000fc600078e020a */
[----:B------:R-:W-:Y:S02]  /*0470*/  @P1 LEA R5, R5, UR4, 0x2 ;  /* 0x0000000405051c11 */ /* 0x000fe4000f8e10ff */
[----:B------:R-:W-:-:S03]  /*0480*/  @!P2 LEA R19, R19, UR4, 0x2 ;  /* 0x000000041313ac11 */ /* 0x000fc6000f8e10ff */
[----:B--2---:R2:W-:Y:S04]  /*0490*/  @P1 STS [R5], R16 ;  /* 0x0000001005001388 */ /* 0x0045e80000000800 */
[----:B---3--:R2:W-:Y:S02]  /*04a0*/  @!P2 STS [R19], R14 ;  /* 0x0000000e1300a388 */ /* 0x0085e40000000800 */
.L_x_8:
[----:B------:R-:W-:Y:S05]  /*04b0*/  BSYNC.RECONVERGENT B0 ;  /* 0x0000000000007941 */ /* 0x000fea0003800200 */
.L_x_7:
[----:B------:R-:W-:Y:S06]  /*04c0*/  BAR.SYNC.DEFER_BLOCKING 0x0 ;  /* 0x0000000000007b1d */ /* 0x000fec0000010000 */
[----:B------:R-:W-:Y:S05]  /*04d0*/  @P0 EXIT ;  /* 0x000000000000094d */ /* 0x000fea0003800000 */
[----:B-12---:R-:W1:Y:S01]  /*04e0*/  LDS R14, [R18] ;  /* 0x00000000120e7984 */ /* 0x006e620000000800 */
[----:B------:R-:W-:-:S05]  /*04f0*/  IMAD.MOV R5, RZ, RZ, -R13 ;  /* 0x000000ffff057224 */ /* 0x000fca00078e0a0d */
[----:B------:R-:W-:Y:S01]  /*0500*/  ISETP.GT.AND P0, PT, R5, R13, PT ;  /* 0x0000000d0500720c */ /* 0x000fe20003f04270 */
[----:B-1----:R-:W-:-:S12]  /*0510*/  IMAD.MOV R14, RZ, RZ, -R14 ;  /* 0x000000ffff0e7224 */ /* 0x002fd800078e0a0e */
[----:B------:R-:W-:Y:S05]  /*0520*/  @P0 BRA `(.L_x_9) ;  /* 0x00000004007c0947 */ /* 0x000fea0003800000 */
[C---:B------:R-:W-:Y:S02]  /*0530*/  ISETP.GE.U32.AND P0, PT, R6.reuse, 0x7, PT ;  /* 0x000000070600780c */ /* 0x040fe40003f06070 */
[----:B0-----:R-:W-:Y:S02]  /*0540*/  LOP3.LUT R15, R6, 0x6, RZ, 0xc0, !PT ;  /* 0x00000006060f7812 */ /* 0x001fe400078ec0ff */
[----:B------:R-:W-:Y:S02]  /*0550*/  LOP3.LUT R16, R13, 0x1, RZ, 0xc0, !PT ;  /* 0x000000010d107812 */ /* 0x000fe400078ec0ff */
[----:B------:R-:W-:Y:S02]  /*0560*/  ISETP.GE.U32.AND P1, PT, R15, 0x3, PT ;  /* 0x000000030f00780c */ /* 0x000fe40003f26070 */
[----:B------:R-:W-:-:S05]  /*0570*/  ISETP.NE.U32.AND P2, PT, R16, 0x1, PT ;  /* 0x000000011000780c */ /* 0x000fca0003f45070 */
[----:B------:R-:W-:Y:S08]  /*0580*/  @!P0 BRA `(.L_x_10) ;  /* 0x0000000000c08947 */ /* 0x000ff00003800000 */
[----:B------:R-:W-:Y:S01]  /*0590*/  LEA R3, R13, R3, 0x1 ;  /* 0x000000030d037211 */ /* 0x000fe200078e08ff */
[----:B------:R-:W-:Y:S02]  /*05a0*/  IMAD.IADD R11, R11, 0x1, R0 ;  /* 0x000000010b0b7824 */ /* 0x000fe400078e0200 */
[----:B------:R-:W-:Y:S01]  /*05b0*/  VIADD R6, R6, 0x1 ;  /* 0x0000000106067836 */ /* 0x000fe20000000000 */
[----:B------:R-:W-:Y:S01]  /*05c0*/  R2UR UR8, R3 ;  /* 0x00000000030872ca */ /* 0x000fe200000e0000 */
[----:B------:R-:W-:Y:S01]  /*05d0*/  IMAD R0, R9, R2, R10 ;  /* 0x0000000209007224 */ /* 0x000fe200078e020a */
[----:B------:R-:W-:Y:S02]  /*05e0*/  LEA R2, R11, UR4, 0x2 ;  /* 0x000000040b027c11 */ /* 0x000fe4000f8e10ff */
[----:B------:R-:W-:Y:S02]  /*05f0*/  LOP3.LUT R6, R6, 0xfffffff8, RZ, 0xc0, !PT ;  /* 0xfffffff806067812 */ /* 0x000fe400078ec0ff */
[----:B------:R-:W-:Y:S01]  /*0600*/  LEA R0, R0, UR4, 0x2 ;  /* 0x0000000400007c11 */ /* 0x000fe2000f8e10ff */
[----:B------:R-:W-:Y:S01]  /*0610*/  VIADD R2, R2, 0x10 ;  /* 0x0000001002027836 */ /* 0x000fe20000000000 */
[----:B------:R-:W-:-:S05]  /*0620*/  IADD3 R3, PT, PT, -R6, RZ, RZ ;  /* 0x000000ff06037210 */ /* 0x000fca0007ffe1ff */
[----:B------:R-:W-:-:S12]  /*0630*/  USHF.L.U32 UR5, UR8, 0x2, URZ ;  /* 0x0000000208057899 */ /* 0x000fd800080006ff */
.L_x_11:
[----:B------:R-:W-:Y:S01]  /*0640*/  LDS R21, [R0] ;  /* 0x0000000000157984 */ /* 0x000fe20000000800 */
[----:B------:R-:W-:Y:S02]  /*0650*/  VIADD R24, R0, UR5 ;  /* 0x0000000500187c36 */ /* 0x000fe40008000000 */
[----:B------:R-:W-:Y:S01]  /*0660*/  VIADD R3, R3, 0x8 ;  /* 0x0000000803037836 */ /* 0x000fe20000000000 */
[----:B------:R-:W0:Y:S01]  /*0670*/  LDS R23, [R2+-0x10] ;  /* 0xfffff00002177984 */ /* 0x000e220000000800 */
[----:B------:R-:W-:Y:S02]  /*0680*/  VIADD R22, R24, UR5 ;  /* 0x0000000518167c36 */ /* 0x000fe40008000000 */
[----:B------:R-:W-:Y:S01]  /*0690*/  VIADD R5, R5, 0x8 ;  /* 0x0000000805057836 */ /* 0x000fe20000000000 */
[----:B------:R-:W-:Y:S01]  /*06a0*/  LDS R6, [R0+UR5] ;  /* 0x0000000500067984 */ /* 0x000fe20008000800 */
[----:B------:R-:W-:Y:S01]  /*06b0*/  VIADD R20, R22, UR5 ;  /* 0x0000000516147c36 */ /* 0x000fe20008000000 */
[----:B------:R-:W-:-:S02]  /*06c0*/  ISETP.NE.AND P0, PT, R3, RZ, PT ;  /* 0x000000ff0300720c */ /* 0x000fc40003f05270 */
[----:B------:R-:W1:Y:S02]  /*06d0*/  LDS R11, [R2+-0xc] ;  /* 0xfffff400020b7984 */ /* 0x000e640000000800 */
[----:B------:R-:W-:Y:S02]  /*06e0*/  IADD3 R16, PT, PT, R20, UR5, RZ ;  /* 0x0000000514107c10 */ /* 0x000fe4000fffe0ff */
[----:B------:R-:W-:Y:S03]  /*06f0*/  LDS R13, [R2+-0x8] ;  /* 0xfffff800020d7984 */ /* 0x000fe60000000800 */
[----:B------:R-:W-:Y:S01]  /*0700*/  VIADD R26, R16, UR5 ;  /* 0x00000005101a7c36 */ /* 0x000fe20008000000 */
[----:B------:R-:W2:Y:S04]  /*0710*/  LDS R24, [R24+UR5] ;  /* 0x0000000518187984 */ /* 0x000ea80008000800 */
[----:B------:R-:W-:Y:S04]  /*0720*/  LDS R19, [R2+-0x4] ;  /* 0xfffffc0002137984 */ /* 0x000fe80000000800 */
[----:B------:R-:W3:Y:S04]  /*0730*/  LDS R22, [R22+UR5] ;  /* 0x0000000516167984 */ /* 0x000ee80008000800 */
[----:B------:R-:W-:Y:S04]  /*0740*/  LDS R17, [R2] ;  /* 0x0000000002117984 */ /* 0x000fe80000000800 */
[----:B------:R-:W4:Y:S04]  /*0750*/  LDS R20, [R20+UR5] ;  /* 0x0000000514147984 */ /* 0x000f280008000800 */
[----:B------:R-:W-:Y:S04]  /*0760*/  LDS R16, [R16+UR5] ;  /* 0x0000000510107984 */ /* 0x000fe80008000800 */
[----:B------:R-:W5:Y:S01]  /*0770*/  LDS R15, [R2+0x4] ;  /* 0x00000400020f7984 */ /* 0x000f620000000800 */
[----:B0-----:R-:W-:Y:S01]  /*0780*/  IADD3 R25, PT, PT, R23, R21, R14 ;  /* 0x0000001517197210 */ /* 0x001fe20007ffe00e */
[----:B------:R-:W-:-:S02]  /*0790*/  VIADD R21, R26, UR5 ;  /* 0x000000051a157c36 */ /* 0x000fc40008000000 */
[----:B------:R-:W-:Y:S04]  /*07a0*/  LDS R26, [R26+UR5] ;  /* 0x000000051a1a7984 */ /* 0x000fe80008000800 */
[----:B------:R-:W0:Y:S01]  /*07b0*/  LDS R23, [R2+0x8] ;  /* 0x0000080002177984 */ /* 0x000e220000000800 */
[----:B-1----:R-:W-:Y:S02]  /*07c0*/  IADD3 R6, PT, PT, R11, R6, R25 ;  /* 0x000000060b067210 */ /* 0x002fe40007ffe019 */
[----:B------:R-:W-:Y:S01]  /*07d0*/  MOV R11, UR8 ;  /* 0x00000008000b7c02 */ /* 0x000fe20008000f00 */
[----:B------:R-:W-:Y:S04]  /*07e0*/  LDS R21, [R21+UR5] ;  /* 0x0000000515157984 */ /* 0x000fe80008000800 */
[----:B------:R1:W0:Y:S01]  /*07f0*/  LDS R14, [R2+0xc] ;  /* 0x00000c00020e7984 */ /* 0x0002220000000800 */
[----:B--2---:R-:W-:Y:S01]  /*0800*/  IADD3 R6, PT, PT, R13, R24, R6 ;  /* 0x000000180d067210 */ /* 0x004fe20007ffe006 */
[----:B------:R-:W-:-:S03]  /*0810*/  IMAD R0, R11, 0x20, R0 ;  /* 0x000000200b007824 */ /* 0x000fc600078e0200 */
[----:B---3--:R-:W-:Y:S01]  /*0820*/  IADD3 R6, PT, PT, R19, R22, R6 ;  /* 0x0000001613067210 */ /* 0x008fe20007ffe006 */
[----:B-1----:R-:W-:-:S03]  /*0830*/  VIADD R2, R2, 0x20 ;  /* 0x0000002002027836 */ /* 0x002fc60000000000 */
[----:B----4-:R-:W-:-:S04]  /*0840*/  IADD3 R6, PT, PT, R17, R20, R6 ;  /* 0x0000001411067210 */ /* 0x010fc80007ffe006 */
[----:B-----5:R-:W-:-:S04]  /*0850*/  IADD3 R6, PT, PT, R15, R16, R6 ;  /* 0x000000100f067210 */ /* 0x020fc80007ffe006 */
[----:B0-----:R-:W-:-:S04]  /*0860*/  IADD3 R6, PT, PT, R23, R26, R6 ;  /* 0x0000001a17067210 */ /* 0x001fc80007ffe006 */
[----:B------:R-:W-:Y:S01]  /*0870*/  IADD3 R14, PT, PT, R14, R21, R6 ;  /* 0x000000150e0e7210 */ /* 0x000fe20007ffe006 */
[----:B------:R-:W-:Y:S06]  /*0880*/  @P0 BRA `(.L_x_11) ;  /* 0xfffffffc006c0947 */ /* 0x000fec000383ffff */
.L_x_10:
[----:B------:R-:W-:Y:S05]  /*0890*/  @!P1 BRA `(.L_x_12) ;  /* 0x0000000000509947 */ /* 0x000fea0003800000 */
[----:B------:R-:W-:Y:S01]  /*08a0*/  IADD3 R0, PT, PT, R8, R5, RZ ;  /* 0x0000000508007210 */ /* 0x000fe20007ffe0ff */
[C---:B------:R-:W-:Y:S02]  /*08b0*/  IMAD R2, R5.reuse, 0x4, R18 ;  /* 0x0000000405027824 */ /* 0x040fe400078e0212 */
[----:B------:R-:W-:Y:S02]  /*08c0*/  VIADD R5, R5, 0x4 ;  /* 0x0000000405057836 */ /* 0x000fe40000000000 */
[C---:B------:R-:W-:Y:S01]  /*08d0*/  IMAD R0, R9.reuse, R0, R10 ;  /* 0x0000000009007224 */ /* 0x040fe200078e020a */
[----:B------:R-:W-:Y:S04]  /*08e0*/  LDS R6, [R2] ;  /* 0x0000000002067984 */ /* 0x000fe80000000800 */
[----:B------:R-:W-:Y:S01]  /*08f0*/  LEA R0, R0, UR4, 0x2 ;  /* 0x0000000400007c11 */ /* 0x000fe2000f8e10ff */
[----:B------:R-:W-:Y:S04]  /*0900*/  LDS R11, [R2+0x4] ;  /* 0x00000400020b7984 */ /* 0x000fe80000000800 */
[C---:B------:R-:W-:Y:S01]  /*0910*/  IMAD R16, R9.reuse, 0x4, R0 ;  /* 0x0000000409107824 */ /* 0x040fe200078e0200 */
[----:B------:R-:W0:Y:S03]  /*0920*/  LDS R3, [R0] ;  /* 0x0000000000037984 */ /* 0x000e260000000800 */
[C---:B------:R-:W-:Y:S01]  /*0930*/  IMAD R20, R9.reuse, 0x4, R16 ;  /* 0x0000000409147824 */ /* 0x040fe200078e0210 */
[----:B------:R-:W-:Y:S04]  /*0940*/  LDS R13, [R2+0x8] ;  /* 0x00000800020d7984 */ /* 0x000fe80000000800 */
[----:B------:R-:W1:Y:S01]  /*0950*/  LDS R16, [R16] ;  /* 0x0000000010107984 */ /* 0x000e620000000800 */
[----:B------:R-:W-:-:S03]  /*0960*/  LEA R15, R9, R20, 0x2 ;  /* 0x00000014090f7211 */ /* 0x000fc600078e10ff */
[----:B------:R-:W2:Y:S04]  /*0970*/  LDS R20, [R20] ;  /* 0x0000000014147984 */ /* 0x000ea80000000800 */
[----:B------:R-:W-:Y:S04]  /*0980*/  LDS R17, [R2+0xc] ;  /* 0x00000c0002117984 */ /* 0x000fe80000000800 */
[----:B------:R-:W3:Y:S01]  /*0990*/  LDS R22, [R15] ;  /* 0x000000000f167984 */ /* 0x000ee20000000800 */
[----:B0-----:R-:W-:-:S04]  /*09a0*/  IADD3 R3, PT, PT, R6, R3, R14 ;  /* 0x0000000306037210 */ /* 0x001fc80007ffe00e */
[----:B-1----:R-:W-:-:S04]  /*09b0*/  IADD3 R3, PT, PT, R11, R16, R3 ;  /* 0x000000100b037210 */ /* 0x002fc80007ffe003 */
[----:B--2---:R-:W-:-:S04]  /*09c0*/  IADD3 R3, PT, PT, R13, R20, R3 ;  /* 0x000000140d037210 */ /* 0x004fc80007ffe003 */
[----:B---3--:R-:W-:-:S07]  /*09d0*/  IADD3 R14, PT, PT, R17, R22, R3 ;  /* 0x00000016110e7210 */ /* 0x008fce0007ffe003 */
.L_x_12:
[----:B------:R-:W-:Y:S05]  /*09e0*/  @P2 BRA `(.L_x_13) ;  /* 0x0000000000302947 */ /* 0x000fea0003800000 */
[----:B------:R-:W-:Y:S01]  /*09f0*/  IMAD.IADD R0, R8, 0x1, R5 ;  /* 0x0000000108007824 */ /* 0x000fe200078e0205 */
[C---:B------:R-:W-:Y:S01]  /*0a00*/  LEA R2, R5.reuse, R18, 0x2 ;  /* 0x0000001205027211 */ /* 0x040fe200078e10ff */
[----:B------:R-:W-:Y:S02]  /*0a10*/  VIADD R5, R5, 0x2 ;  /* 0x0000000205057836 */ /* 0x000fe40000000000 */
[C---:B------:R-:W-:Y:S02]  /*0a20*/  IMAD R0, R9.reuse, R0, R10 ;  /* 0x0000000009007224 */ /* 0x040fe400078e020a */
[----:B------:R-:W-:Y:S03]  /*0a30*/  LDS R6, [R2] ;  /* 0x0000000002067984 */ /* 0x000fe60000000800 */
[----:B------:R-:W-:Y:S01]  /*0a40*/  LEA R0, R0, UR4, 0x2 ;  /* 0x0000000400007c11 */ /* 0x000fe2000f8e10ff */
[----:B------:R-:W-:Y:S04]  /*0a50*/  LDS R13, [R2+0x4] ;  /* 0x00000400020d7984 */ /* 0x000fe80000000800 */
[----:B------:R-:W-:Y:S01]  /*0a60*/  IMAD R11, R9, 0x4, R0 ;  /* 0x00000004090b7824 */ /* 0x000fe200078e0200 */
[----:B------:R-:W0:Y:S04]  /*0a70*/  LDS R3, [R0] ;  /* 0x0000000000037984 */ /* 0x000e280000000800 */
[----:B------:R-:W1:Y:S01]  /*0a80*/  LDS R16, [R11] ;  /* 0x000000000b107984 */ /* 0x000e620000000800 */
[----:B0-----:R-:W-:-:S04]  /*0a90*/  IADD3 R3, PT, PT, R6, R3, R14 ;  /* 0x0000000306037210 */ /* 0x001fc80007ffe00e */
[----:B-1----:R-:W-:-:S07]  /*0aa0*/  IADD3 R14, PT, PT, R13, R16, R3 ;  /* 0x000000100d0e7210 */ /* 0x002fce0007ffe003 */
.L_x_13:
[----:B------:R-:W-:Y:S01]  /*0ab0*/  IADD3 R8, PT, PT, R8, R5, RZ ;  /* 0x0000000508087210 */ /* 0x000fe20007ffe0ff */
[----:B------:R-:W-:-:S04]  /*0ac0*/  IMAD R5, R5, 0x4, R18 ;  /* 0x0000000405057824 */ /* 0x000fc800078e0212 */
[----:B------:R-:W-:Y:S02]  /*0ad0*/  IMAD R8, R9, R8, R10 ;  /* 0x0000000809087224 */ /* 0x000fe400078e020a */
[----:B------:R-:W-:Y:S03]  /*0ae0*/  LDS R5, [R5] ;  /* 0x0000000005057984 */ /* 0x000fe60000000800 */
[----:B------:R-:W-:-:S05]  /*0af0*/  LEA R8, R8, UR4, 0x2 ;  /* 0x0000000408087c11 */ /* 0x000fca000f8e10ff */
[----:B------:R-:W0:Y:S02]  /*0b00*/  LDS R3, [R8] ;  /* 0x0000000008037984 */ /* 0x000e240000000800 */
[----:B0-----:R-:W-:-:S07]  /*0b10*/  IADD3 R14, PT, PT, R5, R3, R14 ;  /* 0x00000003050e7210 */ /* 0x001fce0007ffe00e */
.L_x_9:
[----:B------:R-:W1:Y:S01]  /*0b20*/  LDC.64 R2, c[0x0][0x388] ;  /* 0x0000e200ff027b82 */ /* 0x000e620000000a00 */
[----:B------:R-:W-:-:S04]  /*0b30*/  IMAD R7, R4, R12, R7 ;  /* 0x0000000c04077224 */ /* 0x000fc800078e0207 */
[----:B-1----:R-:W-:-:S05]  /*0b40*/  IMAD.WIDE R2, R7, 0x4, R2 ;  /* 0x0000000407027825 */ /* 0x002fca00078e0202 */
[----:B------:R-:W-:Y:S01]  /*0b50*/  STG.E desc[UR6][R2.64], R14 ;  /* 0x0000000e02007986 */ /* 0x000fe2000c101906 */
[----:B------:R-:W-:Y:S05]  /*0b60*/  EXIT ;  /* 0x000000000000794d */ /* 0x000fea0003800000 */
.L_x_14:
        /* <DEDUP_REMOVED lines=9> */
.L_x_16:


//--------------------- .nv.shared._Z12matmulKernelPKiS0_Pii --------------------------
	.section	.nv.shared._Z12matmulKernelPKiS0_Pii,"aw",@nobits
	.sectionflags	@""
	.align	16
	.zero		1024


//--------------------- .nv.shared.reserved.0     --------------------------
	.section	.nv.shared.reserved.0,"aw",@nobits
	.weak		__nv_reservedSMEM_offset_0_alias
	.size		__nv_reservedSMEM_offset_0_alias, 0, 64
	.other		__nv_reservedSMEM_offset_0_alias,@"STO_CUDA_RESERVED_SHARED STV_DEFAULT"
__nv_reservedSMEM_offset_0_alias:
	.zero		0
	.zero		64


//--------------------- .nv.shared._Z19stencilKernelSharedPKiPiii --------------------------
	.section	.nv.shared._Z19stencilKernelSharedPKiPiii,"aw",@nobits
	.sectionflags	@""
	.align	16
	.zero		1024


//--------------------- .nv.constant0._Z12matmulKernelPKiS0_Pii --------------------------
	.section	.nv.constant0._Z12matmulKernelPKiS0_Pii,"a",@progbits
	.sectionflags	@""
	.align	4
.nv.constant0._Z12matmulKernelPKiS0_Pii:
	.zero		924


//--------------------- .nv.constant0._Z19stencilKernelSharedPKiPiii --------------------------
	.section	.nv.constant0._Z19stencilKernelSharedPKiPiii,"a",@progbits
	.sectionflags	@""
	.align	4
.nv.constant0._Z19stencilKernelSharedPKiPiii:
	.zero		920


//--------------------- SYMBOLS --------------------------

	.type		.nv.reservedSmem.offset0,@object
	.size		.nv.reservedSmem.offset0,0x4
	.type		.nv.reservedSmem.cap,@object
	.size		.nv.reservedSmem.cap,0x4
